// auto-generated by cutlass_sweep.gemm — config: {"arch": "sm_90", "cluster_m": 1, "cluster_n": 1, "dtype": "e5m2", "dtype_b": "e5m2", "layout": "nt", "stages": 3, "tile_k": 32, "tile_m": 128, "tile_n": 128}
#include "cutlass/cutlass.h"
#include "cutlass/gemm/collective/collective_builder.hpp"
#include "cutlass/gemm/device/gemm_universal_adapter.h"
#include "cutlass/gemm/kernel/gemm_universal.hpp"
#include "cutlass/epilogue/collective/collective_builder.hpp"

using ElemA = cutlass::float_e5m2_t;
using ElemB = cutlass::float_e5m2_t;
using ElemCD = cutlass::float_e5m2_t;
using Acc  = float;
using TileShape    = cute::Shape<cute::_128, cute::_128, cute::_32>;
using ClusterShape = cute::Shape<cute::_1, cute::_1, cute::_1>;

using CollectiveEpilogue = typename cutlass::epilogue::collective::CollectiveBuilder<
    cutlass::arch::Sm90, cutlass::arch::OpClassTensorOp,
    TileShape, ClusterShape,
    cutlass::epilogue::collective::EpilogueTileAuto,
    Acc, Acc,
    ElemCD, cutlass::layout::RowMajor, 128 / cutlass::sizeof_bits<ElemCD>::value,
    ElemCD, cutlass::layout::RowMajor, 128 / cutlass::sizeof_bits<ElemCD>::value,
    cutlass::epilogue::collective::EpilogueScheduleAuto
  >::CollectiveOp;

using CollectiveMainloop = typename cutlass::gemm::collective::CollectiveBuilder<
    cutlass::arch::Sm90, cutlass::arch::OpClassTensorOp,
    ElemA, cutlass::layout::RowMajor, 128 / cutlass::sizeof_bits<ElemA>::value,
    ElemB, cutlass::layout::ColumnMajor, 128 / cutlass::sizeof_bits<ElemB>::value,
    Acc,
    TileShape, ClusterShape,
    cutlass::gemm::collective::StageCount<3>,
    cutlass::gemm::collective::KernelScheduleAuto
  >::CollectiveOp;

using GemmKernel = cutlass::gemm::kernel::GemmUniversal<
    cute::Shape<int,int,int,int>,
    CollectiveMainloop,
    CollectiveEpilogue
>;
using Gemm = cutlass::gemm::device::GemmUniversalAdapter<GemmKernel>;

// Force the device kernel symbol into the cubin without needing a host main.
auto* _anchor = &cutlass::device_kernel<GemmKernel>;


// ===== COMPILED SASS (sm_90a) =====

	.target	sm_90a

	.elftype	@"ET_EXEC"


//--------------------- .note.nv.tkinfo           --------------------------
	.section	.note.nv.tkinfo,"",@"SHT_NOTE"
	.sectionflags	@"SHF_NOTE_NV_TKINFO"
	.tkinfo
        /*0018*/ 	.word	0x00000002
        /*0030*/ 	.string	""
        /*0030*/ 	.string	"ptxas"
        /*0030*/ 	.string	"Cuda compilation tools, release 13.0, V13.0.88"
        /*0030*/ 	.string	"Build cuda_13.0.r13.0/compiler.36424714_0"
        /*0030*/ 	.string	"-arch sm_90a -m 64 "



//--------------------- .note.nv.cuinfo           --------------------------
	.section	.note.nv.cuinfo,"",@"SHT_NOTE"
	.sectionflags	@"SHF_NOTE_NV_CUINFO"
        /*0018*/ 	.short	0x0002
        /*001a*/ 	.short	0x005a
        /*001c*/ 	.short	0x0082
	.zero		2


//--------------------- .nv.info                  --------------------------
	.section	.nv.info,"",@"SHT_CUDA_INFO"
	.align	4


	//----- nvinfo : EIATTR_REGCOUNT
	.align		4
        /*0000*/ 	.byte	0x04, 0x2f
        /*0002*/ 	.short	(.L_12 - .L_11)
	.align		4
.L_11:
        /*0004*/ 	.word	index@(_ZN7cutlass13device_kernelINS_4gemm6kernel13GemmUniversalIN4cute5tupleIJiiiiEEENS1_10collective13CollectiveMmaINS1_37MainloopSm90TmaGmmaWarpSpecializedFP8ILi3ENS5_IJNS4_1CILi1EEESB_SB_EEENS1_35KernelTmaWarpSpecializedCooperativeEEENS5_IJNSA_ILi128EEESF_NSA_ILi32EEEEEENS_12float_e5m2_tENS5_IJlSB_lEEESI_SJ_NS4_8TiledMMAINS4_8MMA_AtomIJNS4_4SM904GMMA31MMA_64x128x32_F32E5M2E5M2_SS_TNILNSN_7ScaleInE1ELSP_1EEEEEENS4_6LayoutINS5_IJNSA_ILi2EEESB_SB_EEENS5_IJSB_NSA_ILi0EEESV_EEEEENS5_IJNS4_10UnderscoreESY_SY_EEEEENS4_13SM90_TMA_LOADENS4_14ComposedLayoutINS4_7SwizzleILi1ELi4ELi3EEENS4_18smem_ptr_flag_bitsILi8EEENSS_INS5_IJNSA_ILi8EEESG_EEENS5_IJSG_SB_EEEEEEEvNS4_8identityES11_S1B_vS1C_EENS_8epilogue10collective6detail29Sm90TmaWarpSpecializedAdapterINS1F_15DefaultEpilogueISI_SJ_SJ_NS1E_6thread17LinearCombinationISI_Li1EffLNS1J_9ScaleType4KindE0ELNS_15FloatRoundStyleE2ESI_EENS1_15EpilogueDefaultEEEEEvvEEEEvNT_6ParamsE)
        /*0008*/ 	.word	0x000000a8


	//----- nvinfo : EIATTR_FRAME_SIZE
	.align		4
.L_12:
        /*000c*/ 	.byte	0x04, 0x11
        /*000e*/ 	.short	(.L_14 - .L_13)
	.align		4
.L_13:
        /*0010*/ 	.word	index@(_ZN7cutlass13device_kernelINS_4gemm6kernel13GemmUniversalIN4cute5tupleIJiiiiEEENS1_10collective13CollectiveMmaINS1_37MainloopSm90TmaGmmaWarpSpecializedFP8ILi3ENS5_IJNS4_1CILi1EEESB_SB_EEENS1_35KernelTmaWarpSpecializedCooperativeEEENS5_IJNSA_ILi128EEESF_NSA_ILi32EEEEEENS_12float_e5m2_tENS5_IJlSB_lEEESI_SJ_NS4_8TiledMMAINS4_8MMA_AtomIJNS4_4SM904GMMA31MMA_64x128x32_F32E5M2E5M2_SS_TNILNSN_7ScaleInE1ELSP_1EEEEEENS4_6LayoutINS5_IJNSA_ILi2EEESB_SB_EEENS5_IJSB_NSA_ILi0EEESV_EEEEENS5_IJNS4_10UnderscoreESY_SY_EEEEENS4_13SM90_TMA_LOADENS4_14ComposedLayoutINS4_7SwizzleILi1ELi4ELi3EEENS4_18smem_ptr_flag_bitsILi8EEENSS_INS5_IJNSA_ILi8EEESG_EEENS5_IJSG_SB_EEEEEEEvNS4_8identityES11_S1B_vS1C_EENS_8epilogue10collective6detail29Sm90TmaWarpSpecializedAdapterINS1F_15DefaultEpilogueISI_SJ_SJ_NS1E_6thread17LinearCombinationISI_Li1EffLNS1J_9ScaleType4KindE0ELNS_15FloatRoundStyleE2ESI_EENS1_15EpilogueDefaultEEEEEvvEEEEvNT_6ParamsE)
        /*0014*/ 	.word	0x00000000


	//----- nvinfo : EIATTR_MIN_STACK_SIZE
	.align		4
.L_14:
        /*0018*/ 	.byte	0x04, 0x12
        /*001a*/ 	.short	(.L_16 - .L_15)
	.align		4
.L_15:
        /*001c*/ 	.word	index@(_ZN7cutlass13device_kernelINS_4gemm6kernel13GemmUniversalIN4cute5tupleIJiiiiEEENS1_10collective13CollectiveMmaINS1_37MainloopSm90TmaGmmaWarpSpecializedFP8ILi3ENS5_IJNS4_1CILi1EEESB_SB_EEENS1_35KernelTmaWarpSpecializedCooperativeEEENS5_IJNSA_ILi128EEESF_NSA_ILi32EEEEEENS_12float_e5m2_tENS5_IJlSB_lEEESI_SJ_NS4_8TiledMMAINS4_8MMA_AtomIJNS4_4SM904GMMA31MMA_64x128x32_F32E5M2E5M2_SS_TNILNSN_7ScaleInE1ELSP_1EEEEEENS4_6LayoutINS5_IJNSA_ILi2EEESB_SB_EEENS5_IJSB_NSA_ILi0EEESV_EEEEENS5_IJNS4_10UnderscoreESY_SY_EEEEENS4_13SM90_TMA_LOADENS4_14ComposedLayoutINS4_7SwizzleILi1ELi4ELi3EEENS4_18smem_ptr_flag_bitsILi8EEENSS_INS5_IJNSA_ILi8EEESG_EEENS5_IJSG_SB_EEEEEEEvNS4_8identityES11_S1B_vS1C_EENS_8epilogue10collective6detail29Sm90TmaWarpSpecializedAdapterINS1F_15DefaultEpilogueISI_SJ_SJ_NS1E_6thread17LinearCombinationISI_Li1EffLNS1J_9ScaleType4KindE0ELNS_15FloatRoundStyleE2ESI_EENS1_15EpilogueDefaultEEEEEvvEEEEvNT_6ParamsE)
        /*0020*/ 	.word	0x00000000
.L_16:


//--------------------- .nv.compat                --------------------------
	.section	.nv.compat,"",@"SHT_CUDA_COMPAT_INFO"
	.align	4
        /*0000*/ 	.byte	0x02, 0x09, 0x01, 0x00, 0x02, 0x02, 0x04, 0x00, 0x02, 0x05, 0x05, 0x00, 0x03, 0x07, 0x01, 0x01
        /*0010*/ 	.byte	0x02, 0x03, 0x01, 0x00, 0x02, 0x06, 0x01, 0x00, 0x04, 0x0b, 0x08, 0x00, 0x00, 0x00, 0x00, 0x00
        /*0020*/ 	.byte	0x00, 0x00, 0x00, 0x00


//--------------------- .nv.info._ZN7cutlass13device_kernelINS_4gemm6kernel13GemmUniversalIN4cute5tupleIJiiiiEEENS1_10collective13CollectiveMmaINS1_37MainloopSm90TmaGmmaWarpSpecializedFP8ILi3ENS5_IJNS4_1CILi1EEESB_SB_EEENS1_35KernelTmaWarpSpecializedCooperativeEEENS5_IJNSA_ILi128EEESF_NSA_ILi32EEEEEENS_12float_e5m2_tENS5_IJlSB_lEEESI_SJ_NS4_8TiledMMAINS4_8MMA_AtomIJNS4_4SM904GMMA31MMA_64x128x32_F32E5M2E5M2_SS_TNILNSN_7ScaleInE1ELSP_1EEEEEENS4_6LayoutINS5_IJNSA_ILi2EEESB_SB_EEENS5_IJSB_NSA_ILi0EEESV_EEEEENS5_IJNS4_10UnderscoreESY_SY_EEEEENS4_13SM90_TMA_LOADENS4_14ComposedLayoutINS4_7SwizzleILi1ELi4ELi3EEENS4_18smem_ptr_flag_bitsILi8EEENSS_INS5_IJNSA_ILi8EEESG_EEENS5_IJSG_SB_EEEEEEEvNS4_8identityES11_S1B_vS1C_EENS_8epilogue10collective6detail29Sm90TmaWarpSpecializedAdapterINS1F_15DefaultEpilogueISI_SJ_SJ_NS1E_6thread17LinearCombinationISI_Li1EffLNS1J_9ScaleType4KindE0ELNS_15FloatRoundStyleE2ESI_EENS1_15EpilogueDefaultEEEEEvvEEEEvNT_6ParamsE --------------------------
	.section	.nv.info._ZN7cutlass13device_kernelINS_4gemm6kernel13GemmUniversalIN4cute5tupleIJiiiiEEENS1_10collective13CollectiveMmaINS1_37MainloopSm90TmaGmmaWarpSpecializedFP8ILi3ENS5_IJNS4_1CILi1EEESB_SB_EEENS1_35KernelTmaWarpSpecializedCooperativeEEENS5_IJNSA_ILi128EEESF_NSA_ILi32EEEEEENS_12float_e5m2_tENS5_IJlSB_lEEESI_SJ_NS4_8TiledMMAINS4_8MMA_AtomIJNS4_4SM904GMMA31MMA_64x128x32_F32E5M2E5M2_SS_TNILNSN_7ScaleInE1ELSP_1EEEEEENS4_6LayoutINS5_IJNSA_ILi2EEESB_SB_EEENS5_IJSB_NSA_ILi0EEESV_EEEEENS5_IJNS4_10UnderscoreESY_SY_EEEEENS4_13SM90_TMA_LOADENS4_14ComposedLayoutINS4_7SwizzleILi1ELi4ELi3EEENS4_18smem_ptr_flag_bitsILi8EEENSS_INS5_IJNSA_ILi8EEESG_EEENS5_IJSG_SB_EEEEEEEvNS4_8identityES11_S1B_vS1C_EENS_8epilogue10collective6detail29Sm90TmaWarpSpecializedAdapterINS1F_15DefaultEpilogueISI_SJ_SJ_NS1E_6thread17LinearCombinationISI_Li1EffLNS1J_9ScaleType4KindE0ELNS_15FloatRoundStyleE2ESI_EENS1_15EpilogueDefaultEEEEEvvEEEEvNT_6ParamsE,"",@"SHT_CUDA_INFO"
	.sectionflags	@""
	.align	4


	//----- nvinfo : EIATTR_CUDA_API_VERSION
	.align		4
        /*0000*/ 	.byte	0x04, 0x37
        /*0002*/ 	.short	(.L_18 - .L_17)
.L_17:
        /*0004*/ 	.word	0x00000082


	//----- nvinfo : EIATTR_KPARAM_INFO
	.align		4
.L_18:
        /*0008*/ 	.byte	0x04, 0x17
        /*000a*/ 	.short	(.L_20 - .L_19)
.L_19:
        /*000c*/ 	.word	0x00000000
        /*0010*/ 	.short	0x0000
        /*0012*/ 	.short	0x0070
        /*0014*/ 	.byte	0x00, 0xf0, 0x01, 0x10


	//----- nvinfo : EIATTR_SPARSE_MMA_MASK
	.align		4
.L_20:
        /*0018*/ 	.byte	0x03, 0x50
        /*001a*/ 	.short	0x0000


	//----- nvinfo : EIATTR_MAXREG_COUNT
	.align		4
        /*001c*/ 	.byte	0x03, 0x1b
        /*001e*/ 	.short	0x00a8


	//----- nvinfo : EIATTR_NUM_BARRIERS
	.align		4
        /*0020*/ 	.byte	0x02, 0x4c
        /*0022*/ 	.byte	0x01
	.zero		1


	//----- nvinfo : EIATTR_MERCURY_ISA_VERSION
	.align		4
        /*0024*/ 	.byte	0x03, 0x5f
        /*0026*/ 	.short	0x0101


	//----- nvinfo : EIATTR_INT_WARP_WIDE_INSTR_OFFSETS
	.align		4
        /*0028*/ 	.byte	0x04, 0x31
        /*002a*/ 	.short	(.L_22 - .L_21)


	//   ....[0]....
.L_21:
        /*002c*/ 	.word	0x000003b0


	//   ....[1]....
        /*0030*/ 	.word	0x000003c0


	//   ....[2]....
        /*0034*/ 	.word	0x000004b0


	//----- nvinfo : EIATTR_COOP_GROUP_MASK_REGIDS
	.align		4
.L_22:
        /*0038*/ 	.byte	0x04, 0x29
        /*003a*/ 	.short	(.L_24 - .L_23)


	//   ....[0]....
.L_23:
        /*003c*/ 	.word	0xffffffff


	//   ....[1]....
        /*0040*/ 	.word	0xffffffff


	//   ....[2]....
        /*0044*/ 	.word	0xffffffff


	//   ....[3]....
        /*0048*/ 	.word	0xffffffff


	//   ....[4]....
        /*004c*/ 	.word	0xffffffff


	//----- nvinfo : EIATTR_COOP_GROUP_INSTR_OFFSETS
	.align		4
.L_24:
        /*0050*/ 	.byte	0x04, 0x28
        /*0052*/ 	.short	(.L_26 - .L_25)


	//   ....[0]....
.L_25:
        /*0054*/ 	.word	0x00000060


	//   ....[1]....
        /*0058*/ 	.word	0x00000070


	//   ....[2]....
        /*005c*/ 	.word	0x00000130


	//   ....[3]....
        /*0060*/ 	.word	0x000002a0


	//   ....[4]....
        /*0064*/ 	.word	0x00000fa0


	//----- nvinfo : EIATTR_REG_RECONFIG
	.align		4
.L_26:
        /*0068*/ 	.byte	0x01, 0x54
	.zero		2


	//----- nvinfo : EIATTR_MBARRIER_INSTR_OFFSETS
	.align		4
        /*006c*/ 	.byte	0x04, 0x39
        /*006e*/ 	.short	(.L_28 - .L_27)


	//   ....[0]....
.L_27:
        /*0070*/ 	.word	0x00000230
        /*0074*/ 	.word	0x000000ff
        /*0078*/ 	.word	0x00000000
        /*007c*/ 	.short	0x0100
        /*007e*/ 	.byte	0x08
	.zero		1


	//   ....[1]....
        /*0080*/ 	.word	0x00000240
        /*0084*/ 	.word	0x000000ff
        /*0088*/ 	.word	0x00000018
        /*008c*/ 	.short	0x0100
        /*008e*/ 	.byte	0x08
	.zero		1


	//   ....[2]....
        /*0090*/ 	.word	0x00000250
        /*0094*/ 	.word	0x000000ff
        /*0098*/ 	.word	0x00000008
        /*009c*/ 	.short	0x0100
        /*009e*/ 	.byte	0x08
	.zero		1


	//   ....[3]....
        /*00a0*/ 	.word	0x00000260
        /*00a4*/ 	.word	0x000000ff
        /*00a8*/ 	.word	0x00000020
        /*00ac*/ 	.short	0x0100
        /*00ae*/ 	.byte	0x08
	.zero		1


	//   ....[4]....
        /*00b0*/ 	.word	0x00000270
        /*00b4*/ 	.word	0x000000ff
        /*00b8*/ 	.word	0x00000010
        /*00bc*/ 	.short	0x0100
        /*00be*/ 	.byte	0x08
	.zero		1


	//   ....[5]....
        /*00c0*/ 	.word	0x00000280
        /*00c4*/ 	.word	0x000000ff
        /*00c8*/ 	.word	0x00000028
        /*00cc*/ 	.short	0x0100
        /*00ce*/ 	.byte	0x08
	.zero		1


	//   ....[6]....
        /*00d0*/ 	.word	0x00000500
        /*00d4*/ 	.word	0x000000ff
        /*00d8*/ 	.word	0x00000040
        /*00dc*/ 	.short	0x0100
        /*00de*/ 	.byte	0x06
	.zero		1


	//   ....[7]....
        /*00e0*/ 	.word	0x00000560
        /*00e4*/ 	.word	0x000000ff
        /*00e8*/ 	.word	0x00000048
        /*00ec*/ 	.short	0x0100
        /*00ee*/ 	.byte	0x06
	.zero		1


	//   ....[8]....
        /*00f0*/ 	.word	0x000014d0
        /*00f4*/ 	.word	0x000000ff
        /*00f8*/ 	.word	0x00000000
        /*00fc*/ 	.short	0x010a
        /*00fe*/ 	.byte	0x06
	.zero		1


	//   ....[9]....
        /*0100*/ 	.word	0x00001510
        /*0104*/ 	.word	0x000000ff
        /*0108*/ 	.word	0x00000000
        /*010c*/ 	.short	0x010a
        /*010e*/ 	.byte	0x06
	.zero		1


	//   ....[10]....
        /*0110*/ 	.word	0x00001df0
        /*0114*/ 	.word	0x000000ff
        /*0118*/ 	.word	0x00000000
        /*011c*/ 	.short	0x010a
        /*011e*/ 	.byte	0x0c
	.zero		1


	//   ....[11]....
        /*0120*/ 	.word	0x00001e30
        /*0124*/ 	.word	0x000000ff
        /*0128*/ 	.word	0x00000000
        /*012c*/ 	.short	0x010a
        /*012e*/ 	.byte	0x0c
	.zero		1


	//   ....[12]....
        /*0130*/ 	.word	0x00002410
        /*0134*/ 	.word	0x000000ff
        /*0138*/ 	.word	0x00000000
        /*013c*/ 	.short	0x0101
        /*013e*/ 	.byte	0x08
	.zero		1


	//   ....[13]....
        /*0140*/ 	.word	0x00002a60
        /*0144*/ 	.word	0x000000ff
        /*0148*/ 	.word	0x00000000
        /*014c*/ 	.short	0x0101
        /*014e*/ 	.byte	0x08
	.zero		1


	//   ....[14]....
        /*0150*/ 	.word	0x000083f0
        /*0154*/ 	.word	0x00000013
        /*0158*/ 	.word	0x00000018
        /*015c*/ 	.short	0x010a
        /*015e*/ 	.byte	0x3f
	.zero		1


	//   ....[15]....
        /*0160*/ 	.word	0x00008770
        /*0164*/ 	.word	0x00000008
        /*0168*/ 	.word	0x00000048
        /*016c*/ 	.short	0x0101
        /*016e*/ 	.byte	0x3f
	.zero		1


	//   ....[16]....
        /*0170*/ 	.word	0x00008e80
        /*0174*/ 	.word	0x00000004
        /*0178*/ 	.word	0x00000000
        /*017c*/ 	.short	0x010a
        /*017e*/ 	.byte	0x3f
	.zero		1


	//   ....[17]....
        /*0180*/ 	.word	0x00008f00
        /*0184*/ 	.word	0x00000006
        /*0188*/ 	.word	0x00000000
        /*018c*/ 	.short	0x010a
        /*018e*/ 	.byte	0x3f
	.zero		1


	//   ....[18]....
        /*0190*/ 	.word	0x00008f90
        /*0194*/ 	.word	0x00000003
        /*0198*/ 	.word	0x00000000
        /*019c*/ 	.short	0x010a
        /*019e*/ 	.byte	0x3f
	.zero		1


	//   ....[19]....
        /*01a0*/ 	.word	0x00009000
        /*01a4*/ 	.word	0x0000000b
        /*01a8*/ 	.word	0x00000000
        /*01ac*/ 	.short	0x010a
        /*01ae*/ 	.byte	0x3f
	.zero		1


	//   ....[20]....
        /*01b0*/ 	.word	0x00009060
        /*01b4*/ 	.word	0x0000008c
        /*01b8*/ 	.word	0x00000000
        /*01bc*/ 	.short	0x010a
        /*01be*/ 	.byte	0x3f
	.zero		1


	//   ....[21]....
        /*01c0*/ 	.word	0x00009130
        /*01c4*/ 	.word	0x00000013
        /*01c8*/ 	.word	0x00000018
        /*01cc*/ 	.short	0x010a
        /*01ce*/ 	.byte	0x3f
	.zero		1


	//   ....[22]....
        /*01d0*/ 	.word	0x00009210
        /*01d4*/ 	.word	0x00000004
        /*01d8*/ 	.word	0x00000000
        /*01dc*/ 	.short	0x010a
        /*01de*/ 	.byte	0x3f
	.zero		1


	//   ....[23]....
        /*01e0*/ 	.word	0x00009260
        /*01e4*/ 	.word	0x00000006
        /*01e8*/ 	.word	0x00000000
        /*01ec*/ 	.short	0x010a
        /*01ee*/ 	.byte	0x3f
	.zero		1


	//----- nvinfo : EIATTR_NUM_MBARRIERS
	.align		4
.L_28:
        /*01f0*/ 	.byte	0x03, 0x38
        /*01f2*/ 	.short	0x0008


	//----- nvinfo : EIATTR_EXIT_INSTR_OFFSETS
	.align		4
        /*01f4*/ 	.byte	0x04, 0x1c
        /*01f6*/ 	.short	(.L_30 - .L_29)


	//   ....[0]....
.L_29:
        /*01f8*/ 	.word	0x000005b0


	//   ....[1]....
        /*01fc*/ 	.word	0x00000e70


	//   ....[2]....
        /*0200*/ 	.word	0x00007a60


	//   ....[3]....
        /*0204*/ 	.word	0x00008090


	//   ....[4]....
        /*0208*/ 	.word	0x00008fe0


	//----- nvinfo : EIATTR_MAX_THREADS
	.align		4
.L_30:
        /*020c*/ 	.byte	0x04, 0x05
        /*020e*/ 	.short	(.L_32 - .L_31)
.L_31:
        /*0210*/ 	.word	0x00000180
        /*0214*/ 	.word	0x00000001
        /*0218*/ 	.word	0x00000001


	//----- nvinfo : EIATTR_CRS_STACK_SIZE
	.align		4
.L_32:
        /*021c*/ 	.byte	0x04, 0x1e
        /*021e*/ 	.short	(.L_34 - .L_33)
.L_33:
        /*0220*/ 	.word	0x00000000


	//----- nvinfo : EIATTR_CBANK_PARAM_SIZE
	.align		4
.L_34:
        /*0224*/ 	.byte	0x03, 0x19
        /*0226*/ 	.short	0x0470


	//----- nvinfo : EIATTR_PARAM_CBANK
	.align		4
        /*0228*/ 	.byte	0x04, 0x0a
        /*022a*/ 	.short	(.L_36 - .L_35)
	.align		4
.L_35:
        /*022c*/ 	.word	index@(.nv.constant0._ZN7cutlass13device_kernelINS_4gemm6kernel13GemmUniversalIN4cute5tupleIJiiiiEEENS1_10collective13CollectiveMmaINS1_37MainloopSm90TmaGmmaWarpSpecializedFP8ILi3ENS5_IJNS4_1CILi1EEESB_SB_EEENS1_35KernelTmaWarpSpecializedCooperativeEEENS5_IJNSA_ILi128EEESF_NSA_ILi32EEEEEENS_12float_e5m2_tENS5_IJlSB_lEEESI_SJ_NS4_8TiledMMAINS4_8MMA_AtomIJNS4_4SM904GMMA31MMA_64x128x32_F32E5M2E5M2_SS_TNILNSN_7ScaleInE1ELSP_1EEEEEENS4_6LayoutINS5_IJNSA_ILi2EEESB_SB_EEENS5_IJSB_NSA_ILi0EEESV_EEEEENS5_IJNS4_10UnderscoreESY_SY_EEEEENS4_13SM90_TMA_LOADENS4_14ComposedLayoutINS4_7SwizzleILi1ELi4ELi3EEENS4_18smem_ptr_flag_bitsILi8EEENSS_INS5_IJNSA_ILi8EEESG_EEENS5_IJSG_SB_EEEEEEEvNS4_8identityES11_S1B_vS1C_EENS_8epilogue10collective6detail29Sm90TmaWarpSpecializedAdapterINS1F_15DefaultEpilogueISI_SJ_SJ_NS1E_6thread17LinearCombinationISI_Li1EffLNS1J_9ScaleType4KindE0ELNS_15FloatRoundStyleE2ESI_EENS1_15EpilogueDefaultEEEEEvvEEEEvNT_6ParamsE)
        /*0230*/ 	.short	0x0210
        /*0232*/ 	.short	0x0470


	//----- nvinfo : EIATTR_SW_WAR
	.align		4
.L_36:
        /*0234*/ 	.byte	0x04, 0x36
        /*0236*/ 	.short	(.L_38 - .L_37)
.L_37:
        /*0238*/ 	.word	0x00000008
.L_38:


//--------------------- .nv.callgraph             --------------------------
	.section	.nv.callgraph,"",@"SHT_CUDA_CALLGRAPH"
	.align	4
	.sectionentsize	8
	.align		4
        /*0000*/ 	.word	0x00000000
	.align		4
        /*0004*/ 	.word	0xffffffff
	.align		4
        /*0008*/ 	.word	0x00000000
	.align		4
        /*000c*/ 	.word	0xfffffffe
	.align		4
        /*0010*/ 	.word	0x00000000
	.align		4
        /*0014*/ 	.word	0xfffffffd
	.align		4
        /*0018*/ 	.word	0x00000000
	.align		4
        /*001c*/ 	.word	0xfffffffc


//--------------------- .nv.constant4             --------------------------
	.section	.nv.constant4,"a",@progbits
	.align	8
	.align		8
.nv.constant4:
        /*0000*/ 	.dword	_ZN40_INTERNAL_7d3b5890_4_k_cu_8cc548ed_284124cuda3std3__45__cpo5beginE
	.align		8
        /*0008*/ 	.dword	_ZN40_INTERNAL_7d3b5890_4_k_cu_8cc548ed_284124cuda3std3__45__cpo3endE
	.align		8
        /*0010*/ 	.dword	_ZN40_INTERNAL_7d3b5890_4_k_cu_8cc548ed_284124cuda3std3__45__cpo6cbeginE
	.align		8
        /*0018*/ 	.dword	_ZN40_INTERNAL_7d3b5890_4_k_cu_8cc548ed_284124cuda3std3__45__cpo4cendE
	.align		8
        /*0020*/ 	.dword	_ZN40_INTERNAL_7d3b5890_4_k_cu_8cc548ed_284124cuda3std3__442_GLOBAL__N__7d3b5890_4_k_cu_8cc548ed_284126ignoreE
	.align		8
        /*0028*/ 	.dword	_ZN40_INTERNAL_7d3b5890_4_k_cu_8cc548ed_284124cuda3std3__419piecewise_constructE
	.align		8
        /*0030*/ 	.dword	_ZN40_INTERNAL_7d3b5890_4_k_cu_8cc548ed_284124cuda3std3__48in_placeE
	.align		8
        /*0038*/ 	.dword	_ZN40_INTERNAL_7d3b5890_4_k_cu_8cc548ed_284124cuda3std6ranges3__45__cpo4swapE
	.align		8
        /*0040*/ 	.dword	_ZN40_INTERNAL_7d3b5890_4_k_cu_8cc548ed_284124cuda3std6ranges3__45__cpo9iter_moveE
	.align		8
        /*0048*/ 	.dword	_ZN40_INTERNAL_7d3b5890_4_k_cu_8cc548ed_284124cute7productE
	.align		8
        /*0050*/ 	.dword	_ZN40_INTERNAL_7d3b5890_4_k_cu_8cc548ed_284124cute1_E


//--------------------- .text._ZN7cutlass13device_kernelINS_4gemm6kernel13GemmUniversalIN4cute5tupleIJiiiiEEENS1_10collective13CollectiveMmaINS1_37MainloopSm90TmaGmmaWarpSpecializedFP8ILi3ENS5_IJNS4_1CILi1EEESB_SB_EEENS1_35KernelTmaWarpSpecializedCooperativeEEENS5_IJNSA_ILi128EEESF_NSA_ILi32EEEEEENS_12float_e5m2_tENS5_IJlSB_lEEESI_SJ_NS4_8TiledMMAINS4_8MMA_AtomIJNS4_4SM904GMMA31MMA_64x128x32_F32E5M2E5M2_SS_TNILNSN_7ScaleInE1ELSP_1EEEEEENS4_6LayoutINS5_IJNSA_ILi2EEESB_SB_EEENS5_IJSB_NSA_ILi0EEESV_EEEEENS5_IJNS4_10UnderscoreESY_SY_EEEEENS4_13SM90_TMA_LOADENS4_14ComposedLayoutINS4_7SwizzleILi1ELi4ELi3EEENS4_18smem_ptr_flag_bitsILi8EEENSS_INS5_IJNSA_ILi8EEESG_EEENS5_IJSG_SB_EEEEEEEvNS4_8identityES11_S1B_vS1C_EENS_8epilogue10collective6detail29Sm90TmaWarpSpecializedAdapterINS1F_15DefaultEpilogueISI_SJ_SJ_NS1E_6thread17LinearCombinationISI_Li1EffLNS1J_9ScaleType4KindE0ELNS_15FloatRoundStyleE2ESI_EENS1_15EpilogueDefaultEEEEEvvEEEEvNT_6ParamsE --------------------------
	.section	.text._ZN7cutlass13device_kernelINS_4gemm6kernel13GemmUniversalIN4cute5tupleIJiiiiEEENS1_10collective13CollectiveMmaINS1_37MainloopSm90TmaGmmaWarpSpecializedFP8ILi3ENS5_IJNS4_1CILi1EEESB_SB_EEENS1_35KernelTmaWarpSpecializedCooperativeEEENS5_IJNSA_ILi128EEESF_NSA_ILi32EEEEEENS_12float_e5m2_tENS5_IJlSB_lEEESI_SJ_NS4_8TiledMMAINS4_8MMA_AtomIJNS4_4SM904GMMA31MMA_64x128x32_F32E5M2E5M2_SS_TNILNSN_7ScaleInE1ELSP_1EEEEEENS4_6LayoutINS5_IJNSA_ILi2EEESB_SB_EEENS5_IJSB_NSA_ILi0EEESV_EEEEENS5_IJNS4_10UnderscoreESY_SY_EEEEENS4_13SM90_TMA_LOADENS4_14ComposedLayoutINS4_7SwizzleILi1ELi4ELi3EEENS4_18smem_ptr_flag_bitsILi8EEENSS_INS5_IJNSA_ILi8EEESG_EEENS5_IJSG_SB_EEEEEEEvNS4_8identityES11_S1B_vS1C_EENS_8epilogue10collective6detail29Sm90TmaWarpSpecializedAdapterINS1F_15DefaultEpilogueISI_SJ_SJ_NS1E_6thread17LinearCombinationISI_Li1EffLNS1J_9ScaleType4KindE0ELNS_15FloatRoundStyleE2ESI_EENS1_15EpilogueDefaultEEEEEvvEEEEvNT_6ParamsE,"ax",@progbits
	.align	128
.text._ZN7cutlass13device_kernelINS_4gemm6kernel13GemmUniversalIN4cute5tupleIJiiiiEEENS1_10collective13CollectiveMmaINS1_37MainloopSm90TmaGmmaWarpSpecializedFP8ILi3ENS5_IJNS4_1CILi1EEESB_SB_EEENS1_35KernelTmaWarpSpecializedCooperativeEEENS5_IJNSA_ILi128EEESF_NSA_ILi32EEEEEENS_12float_e5m2_tENS5_IJlSB_lEEESI_SJ_NS4_8TiledMMAINS4_8MMA_AtomIJNS4_4SM904GMMA31MMA_64x128x32_F32E5M2E5M2_SS_TNILNSN_7ScaleInE1ELSP_1EEEEEENS4_6LayoutINS5_IJNSA_ILi2EEESB_SB_EEENS5_IJSB_NSA_ILi0EEESV_EEEEENS5_IJNS4_10UnderscoreESY_SY_EEEEENS4_13SM90_TMA_LOADENS4_14ComposedLayoutINS4_7SwizzleILi1ELi4ELi3EEENS4_18smem_ptr_flag_bitsILi8EEENSS_INS5_IJNSA_ILi8EEESG_EEENS5_IJSG_SB_EEEEEEEvNS4_8identityES11_S1B_vS1C_EENS_8epilogue10collective6detail29Sm90TmaWarpSpecializedAdapterINS1F_15DefaultEpilogueISI_SJ_SJ_NS1E_6thread17LinearCombinationISI_Li1EffLNS1J_9ScaleType4KindE0ELNS_15FloatRoundStyleE2ESI_EENS1_15EpilogueDefaultEEEEEvvEEEEvNT_6ParamsE:
        .type           _ZN7cutlass13device_kernelINS_4gemm6kernel13GemmUniversalIN4cute5tupleIJiiiiEEENS1_10collective13CollectiveMmaINS1_37MainloopSm90TmaGmmaWarpSpecializedFP8ILi3ENS5_IJNS4_1CILi1EEESB_SB_EEENS1_35KernelTmaWarpSpecializedCooperativeEEENS5_IJNSA_ILi128EEESF_NSA_ILi32EEEEEENS_12float_e5m2_tENS5_IJlSB_lEEESI_SJ_NS4_8TiledMMAINS4_8MMA_AtomIJNS4_4SM904GMMA31MMA_64x128x32_F32E5M2E5M2_SS_TNILNSN_7ScaleInE1ELSP_1EEEEEENS4_6LayoutINS5_IJNSA_ILi2EEESB_SB_EEENS5_IJSB_NSA_ILi0EEESV_EEEEENS5_IJNS4_10UnderscoreESY_SY_EEEEENS4_13SM90_TMA_LOADENS4_14ComposedLayoutINS4_7SwizzleILi1ELi4ELi3EEENS4_18smem_ptr_flag_bitsILi8EEENSS_INS5_IJNSA_ILi8EEESG_EEENS5_IJSG_SB_EEEEEEEvNS4_8identityES11_S1B_vS1C_EENS_8epilogue10collective6detail29Sm90TmaWarpSpecializedAdapterINS1F_15DefaultEpilogueISI_SJ_SJ_NS1E_6thread17LinearCombinationISI_Li1EffLNS1J_9ScaleType4KindE0ELNS_15FloatRoundStyleE2ESI_EENS1_15EpilogueDefaultEEEEEvvEEEEvNT_6ParamsE,@function
        .size           _ZN7cutlass13device_kernelINS_4gemm6kernel13GemmUniversalIN4cute5tupleIJiiiiEEENS1_10collective13CollectiveMmaINS1_37MainloopSm90TmaGmmaWarpSpecializedFP8ILi3ENS5_IJNS4_1CILi1EEESB_SB_EEENS1_35KernelTmaWarpSpecializedCooperativeEEENS5_IJNSA_ILi128EEESF_NSA_ILi32EEEEEENS_12float_e5m2_tENS5_IJlSB_lEEESI_SJ_NS4_8TiledMMAINS4_8MMA_AtomIJNS4_4SM904GMMA31MMA_64x128x32_F32E5M2E5M2_SS_TNILNSN_7ScaleInE1ELSP_1EEEEEENS4_6LayoutINS5_IJNSA_ILi2EEESB_SB_EEENS5_IJSB_NSA_ILi0EEESV_EEEEENS5_IJNS4_10UnderscoreESY_SY_EEEEENS4_13SM90_TMA_LOADENS4_14ComposedLayoutINS4_7SwizzleILi1ELi4ELi3EEENS4_18smem_ptr_flag_bitsILi8EEENSS_INS5_IJNSA_ILi8EEESG_EEENS5_IJSG_SB_EEEEEEEvNS4_8identityES11_S1B_vS1C_EENS_8epilogue10collective6detail29Sm90TmaWarpSpecializedAdapterINS1F_15DefaultEpilogueISI_SJ_SJ_NS1E_6thread17LinearCombinationISI_Li1EffLNS1J_9ScaleType4KindE0ELNS_15FloatRoundStyleE2ESI_EENS1_15EpilogueDefaultEEEEEvvEEEEvNT_6ParamsE,(.L_x_199 - _ZN7cutlass13device_kernelINS_4gemm6kernel13GemmUniversalIN4cute5tupleIJiiiiEEENS1_10collective13CollectiveMmaINS1_37MainloopSm90TmaGmmaWarpSpecializedFP8ILi3ENS5_IJNS4_1CILi1EEESB_SB_EEENS1_35KernelTmaWarpSpecializedCooperativeEEENS5_IJNSA_ILi128EEESF_NSA_ILi32EEEEEENS_12float_e5m2_tENS5_IJlSB_lEEESI_SJ_NS4_8TiledMMAINS4_8MMA_AtomIJNS4_4SM904GMMA31MMA_64x128x32_F32E5M2E5M2_SS_TNILNSN_7ScaleInE1ELSP_1EEEEEENS4_6LayoutINS5_IJNSA_ILi2EEESB_SB_EEENS5_IJSB_NSA_ILi0EEESV_EEEEENS5_IJNS4_10UnderscoreESY_SY_EEEEENS4_13SM90_TMA_LOADENS4_14ComposedLayoutINS4_7SwizzleILi1ELi4ELi3EEENS4_18smem_ptr_flag_bitsILi8EEENSS_INS5_IJNSA_ILi8EEESG_EEENS5_IJSG_SB_EEEEEEEvNS4_8identityES11_S1B_vS1C_EENS_8epilogue10collective6detail29Sm90TmaWarpSpecializedAdapterINS1F_15DefaultEpilogueISI_SJ_SJ_NS1E_6thread17LinearCombinationISI_Li1EffLNS1J_9ScaleType4KindE0ELNS_15FloatRoundStyleE2ESI_EENS1_15EpilogueDefaultEEEEEvvEEEEvNT_6ParamsE)
        .other          _ZN7cutlass13device_kernelINS_4gemm6kernel13GemmUniversalIN4cute5tupleIJiiiiEEENS1_10collective13CollectiveMmaINS1_37MainloopSm90TmaGmmaWarpSpecializedFP8ILi3ENS5_IJNS4_1CILi1EEESB_SB_EEENS1_35KernelTmaWarpSpecializedCooperativeEEENS5_IJNSA_ILi128EEESF_NSA_ILi32EEEEEENS_12float_e5m2_tENS5_IJlSB_lEEESI_SJ_NS4_8TiledMMAINS4_8MMA_AtomIJNS4_4SM904GMMA31MMA_64x128x32_F32E5M2E5M2_SS_TNILNSN_7ScaleInE1ELSP_1EEEEEENS4_6LayoutINS5_IJNSA_ILi2EEESB_SB_EEENS5_IJSB_NSA_ILi0EEESV_EEEEENS5_IJNS4_10UnderscoreESY_SY_EEEEENS4_13SM90_TMA_LOADENS4_14ComposedLayoutINS4_7SwizzleILi1ELi4ELi3EEENS4_18smem_ptr_flag_bitsILi8EEENSS_INS5_IJNSA_ILi8EEESG_EEENS5_IJSG_SB_EEEEEEEvNS4_8identityES11_S1B_vS1C_EENS_8epilogue10collective6detail29Sm90TmaWarpSpecializedAdapterINS1F_15DefaultEpilogueISI_SJ_SJ_NS1E_6thread17LinearCombinationISI_Li1EffLNS1J_9ScaleType4KindE0ELNS_15FloatRoundStyleE2ESI_EENS1_15EpilogueDefaultEEEEEvvEEEEvNT_6ParamsE,@"STO_CUDA_ENTRY STV_DEFAULT"
_ZN7cutlass13device_kernelINS_4gemm6kernel13GemmUniversalIN4cute5tupleIJiiiiEEENS1_10collective13CollectiveMmaINS1_37MainloopSm90TmaGmmaWarpSpecializedFP8ILi3ENS5_IJNS4_1CILi1EEESB_SB_EEENS1_35KernelTmaWarpSpecializedCooperativeEEENS5_IJNSA_ILi128EEESF_NSA_ILi32EEEEEENS_12float_e5m2_tENS5_IJlSB_lEEESI_SJ_NS4_8TiledMMAINS4_8MMA_AtomIJNS4_4SM904GMMA31MMA_64x128x32_F32E5M2E5M2_SS_TNILNSN_7ScaleInE1ELSP_1EEEEEENS4_6LayoutINS5_IJNSA_ILi2EEESB_SB_EEENS5_IJSB_NSA_ILi0EEESV_EEEEENS5_IJNS4_10UnderscoreESY_SY_EEEEENS4_13SM90_TMA_LOADENS4_14ComposedLayoutINS4_7SwizzleILi1ELi4ELi3EEENS4_18smem_ptr_flag_bitsILi8EEENSS_INS5_IJNSA_ILi8EEESG_EEENS5_IJSG_SB_EEEEEEEvNS4_8identityES11_S1B_vS1C_EENS_8epilogue10collective6detail29Sm90TmaWarpSpecializedAdapterINS1F_15DefaultEpilogueISI_SJ_SJ_NS1E_6thread17LinearCombinationISI_Li1EffLNS1J_9ScaleType4KindE0ELNS_15FloatRoundStyleE2ESI_EENS1_15EpilogueDefaultEEEEEvvEEEEvNT_6ParamsE:
[----:B------:R-:W-:Y:S01]  /*0000*/  LDC R1, c[0x0][0x28] ;  /* 0x00000a00ff017b82 */ /* 0x000fe20000000800 */
[----:B------:R-:W0:Y:S01]  /*0010*/  S2R R0, SR_TID.X ;  /* 0x0000000000007919 */ /* 0x000e220000002100 */
[----:B------:R-:W-:Y:S01]  /*0020*/  ELECT P0, URZ, PT ;  /* 0x00000000003f782f */ /* 0x000fe20003800000 */
[----:B------:R-:W-:Y:S01]  /*0030*/  BSSY B0, `(.L_x_0) ;  /* 0x000000f000007945 */ /* 0x000fe20003800000 */
[--C-:B0-----:R-:W-:Y:S02]  /*0040*/  SHF.R.U32.HI R2, RZ, 0x5, R0.reuse ;  /* 0x00000005ff027819 */ /* 0x101fe40000011600 */
[----:B------:R-:W-:-:S03]  /*0050*/  SHF.R.U32.HI R3, RZ, 0x7, R0 ;  /* 0x00000007ff037819 */ /* 0x000fc60000011600 */
[----:B------:R-:W0:Y:S04]  /*0060*/  SHFL.IDX PT, R5, R2, RZ, 0x1f ;  /* 0x00001fff02057589 */ /* 0x000e2800000e0000 */
[----:B------:R1:W2:Y:S01]  /*0070*/  SHFL.IDX PT, R6, R3, RZ, 0x1f ;  /* 0x00001fff03067589 */ /* 0x0002a200000e0000 */
[----:B0-----:R-:W-:-:S13]  /*0080*/  ISETP.NE.OR P0, PT, R5, RZ, !P0 ;  /* 0x000000ff0500720c */ /* 0x001fda0004705670 */
[----:B-12---:R-:W-:Y:S05]  /*0090*/  @P0 BRA `(.L_x_1) ;  /* 0x0000000000200947 */ /* 0x006fea0003800000 */
[----:B------:R-:W-:Y:S02]  /*00a0*/  ULDC.64 UR4, c[0x0][0x198] ;  /* 0x0000660000047ab9 */ /* 0x000fe40000000a00 */
[----:B------:R-:W-:Y:S02]  /*00b0*/  UIADD3 UR6, UP0, UR4, 0xf0, URZ ;  /* 0x000000f004067890 */ /* 0x000fe4000ff1e03f */
[----:B------:R-:W-:Y:S02]  /*00c0*/  UIADD3 UR4, UP1, UR4, 0x1f0, URZ ;  /* 0x000001f004047890 */ /* 0x000fe4000ff3e03f */
[----:B------:R-:W-:Y:S02]  /*00d0*/  UIADD3.X UR7, URZ, UR5, URZ, UP0, !UPT ;  /* 0x000000053f077290 */ /* 0x000fe400087fe43f */
[----:B------:R-:W-:-:S07]  /*00e0*/  UIADD3.X UR5, URZ, UR5, URZ, UP1, !UPT ;  /* 0x000000053f057290 */ /* 0x000fce0008ffe43f */
[----:B------:R0:W-:Y:S02]  /*00f0*/  UTMACCTL.PF [UR6] ;  /* 0x00000000060079b9 */ /* 0x0001e40008040000 */
[----:B------:R0:W-:Y:S02]  /*0100*/  UTMACCTL.PF [UR4] ;  /* 0x00000000040079b9 */ /* 0x0001e40008040000 */
[----:B0-----:R-:W-:Y:S01]  /*0110*/  NOP ;  /* 0x0000000000007918 */ /* 0x001fe20000000000 */
.L_x_1:
[----:B------:R-:W-:Y:S05]  /*0120*/  BSYNC B0 ;  /* 0x0000000000007941 */ /* 0x000fea0003800000 */
.L_x_0:
[----:B------:R-:W0:Y:S02]  /*0130*/  SHFL.IDX PT, R3, R2, RZ, 0x1f ;  /* 0x00001fff02037589 */ /* 0x000e2400000e0000 */
[----:B0-----:R-:W-:-:S13]  /*0140*/  ISETP.NE.AND P0, PT, R3, RZ, PT ;  /* 0x000000ff0300720c */ /* 0x001fda0003f05270 */
[----:B------:R-:W-:Y:S05]  /*0150*/  @P0 BRA `(.L_x_2) ;  /* 0x0000000000500947 */ /* 0x000fea0003800000 */
[----:B------:R-:W0:Y:S01]  /*0160*/  S2UR UR8, SR_CgaCtaId ;  /* 0x00000000000879c3 */ /* 0x000e220000008800 */
[----:B------:R-:W-:Y:S01]  /*0170*/  UMOV UR4, 0x400 ;  /* 0x0000040000047882 */ /* 0x000fe20000000000 */
[----:B------:R-:W-:Y:S01]  /*0180*/  UMOV UR5, 0x1 ;  /* 0x0000000100057882 */ /* 0x000fe20000000000 */
[----:B------:R-:W-:Y:S01]  /*0190*/  UMOV UR6, 0x100 ;  /* 0x0000010000067882 */ /* 0x000fe20000000000 */
[----:B------:R-:W-:Y:S01]  /*01a0*/  ELECT P0, URZ, PT ;  /* 0x00000000003f782f */ /* 0x000fe20003800000 */
[----:B------:R-:W-:-:S04]  /*01b0*/  UIADD3 UR6, -UR6, 0x100000, URZ ;  /* 0x0010000006067890 */ /* 0x000fc8000fffe13f */
[----:B------:R-:W-:Y:S02]  /*01c0*/  USHF.L.U32 UR7, UR6, 0xb, URZ ;  /* 0x0000000b06077899 */ /* 0x000fe4000800063f */
[----:B------:R-:W-:Y:S02]  /*01d0*/  USHF.L.U32 UR6, UR6, 0x1, URZ ;  /* 0x0000000106067899 */ /* 0x000fe4000800063f */
[----:B0-----:R-:W-:Y:S02]  /*01e0*/  ULEA UR8, UR8, UR4, 0x18 ;  /* 0x0000000408087291 */ /* 0x001fe4000f8ec03f */
[----:B------:R-:W-:-:S04]  /*01f0*/  UIADD3 UR4, -UR5, 0x100000, URZ ;  /* 0x0010000005047890 */ /* 0x000fc8000fffe13f */
[----:B------:R-:W-:Y:S02]  /*0200*/  USHF.L.U32 UR5, UR4, 0xb, URZ ;  /* 0x0000000b04057899 */ /* 0x000fe4000800063f */
[----:B------:R-:W-:Y:S01]  /*0210*/  USHF.L.U32 UR4, UR4, 0x1, URZ ;  /* 0x0000000104047899 */ /* 0x000fe2000800063f */
[----:B------:R-:W0:Y:S11]  /*0220*/  FENCE.VIEW.ASYNC.S ;  /* 0x00000000000073c6 */ /* 0x000e360000000000 */
[----:B0-----:R0:W1:Y:S01]  /*0230*/  SYNCS.EXCH.64 URZ, [UR8], UR4 ;  /* 0x00000004083f75b2 */ /* 0x0010620008000100 */
[----:B------:R0:W2:Y:S01]  /*0240*/  SYNCS.EXCH.64 URZ, [UR8+0x18], UR6 ;  /* 0x00001806083f75b2 */ /* 0x0000a20008000100 */
[----:B------:R0:W3:Y:S01]  /*0250*/  SYNCS.EXCH.64 URZ, [UR8+0x8], UR4 ;  /* 0x00000804083f75b2 */ /* 0x0000e20008000100 */
[----:B------:R0:W4:Y:S01]  /*0260*/  SYNCS.EXCH.64 URZ, [UR8+0x20], UR6 ;  /* 0x00002006083f75b2 */ /* 0x0001220008000100 */
[----:B------:R0:W0:Y:S01]  /*0270*/  SYNCS.EXCH.64 URZ, [UR8+0x10], UR4 ;  /* 0x00001004083f75b2 */ /* 0x0000220008000100 */
[----:B------:R0:W0:Y:S01]  /*0280*/  SYNCS.EXCH.64 URZ, [UR8+0x28], UR6 ;  /* 0x00002806083f75b2 */ /* 0x0000220008000100 */
[----:B------:R-:W-:Y:S01]  /*0290*/  NOP ;  /* 0x0000000000007918 */ /* 0x000fe20000000000 */
.L_x_2:
[----:B------:R-:W5:Y:S01]  /*02a0*/  SHFL.IDX PT, R2, R2, RZ, 0x1f ;  /* 0x00001fff02027589 */ /* 0x000f6200000e0000 */
[----:B------:R-:W1:Y:S01]  /*02b0*/  LDC R3, c[0x0][0x65c] ;  /* 0x00019700ff037b82 */ /* 0x000e620000000800 */
[----:B------:R-:W-:Y:S02]  /*02c0*/  ELECT P0, URZ, PT ;  /* 0x00000000003f782f */ /* 0x000fe40003800000 */
[----:B------:R-:W-:Y:S01]  /*02d0*/  SHF.R.S32.HI R4, RZ, 0x1f, R5 ;  /* 0x0000001fff047819 */ /* 0x000fe20000011405 */
[----:B------:R-:W2:Y:S01]  /*02e0*/  S2R R10, SR_CTAID.Y ;  /* 0x00000000000a7919 */ /* 0x000ea20000002600 */
[----:B0-----:R-:W-:Y:S01]  /*02f0*/  UMOV UR4, 0x20 ;  /* 0x0000002000047882 */ /* 0x001fe20000000000 */
[C---:B------:R-:W-:Y:S01]  /*0300*/  ISETP.NE.AND P3, PT, R6.reuse, RZ, PT ;  /* 0x000000ff0600720c */ /* 0x040fe20003f65270 */
[----:B------:R-:W-:Y:S01]  /*0310*/  VIADD R11, R6, 0xffffffff ;  /* 0xffffffff060b7836 */ /* 0x000fe20000000000 */
[----:B------:R-:W0:Y:S01]  /*0320*/  S2R R8, SR_CTAID.X ;  /* 0x0000000000087919 */ /* 0x000e220000002500 */
[----:B------:R-:W-:Y:S01]  /*0330*/  LEA.HI R4, R4, R5, RZ, 0x2 ;  /* 0x0000000504047211 */ /* 0x000fe200078f10ff */
[----:B------:R-:W-:Y:S01]  /*0340*/  NOP ;  /* 0x0000000000007918 */ /* 0x000fe20000000000 */
[----:B------:R-:W-:Y:S01]  /*0350*/  NOP ;  /* 0x0000000000007918 */ /* 0x000fe20000000000 */
[----:B------:R-:W-:-:S02]  /*0360*/  ISETP.GE.U32.AND P1, PT, R11, 0x2, PT ;  /* 0x000000020b00780c */ /* 0x000fc40003f26070 */
[----:B------:R-:W-:-:S05]  /*0370*/  LOP3.LUT R4, R4, 0xfffffffc, RZ, 0xc0, !PT ;  /* 0xfffffffc04047812 */ /* 0x000fca00078ec0ff */
[----:B------:R-:W-:Y:S01]  /*0380*/  IMAD.IADD R5, R5, 0x1, -R4 ;  /* 0x0000000105057824 */ /* 0x000fe200078e0a04 */
[----:B-----5:R-:W-:Y:S02]  /*0390*/  ISETP.NE.OR P0, PT, R2, RZ, !P0 ;  /* 0x000000ff0200720c */ /* 0x020fe40004705670 */
[----:B-1----:R-:W-:-:S11]  /*03a0*/  ISETP.NE.AND P2, PT, R3, 0x1, PT ;  /* 0x000000010300780c */ /* 0x002fd60003f45270 */
[----:B------:R-:W-:Y:S01]  /*03b0*/  VOTEU.ALL UP0, P0 ;  /* 0x00000000003f7886 */ /* 0x000fe20000000000 */
[----:B------:R-:W-:Y:S01]  /*03c0*/  VOTEU.ALL UP1, P0 ;  /* 0x00000000003f7886 */ /* 0x000fe20000020000 */
[----:B------:R-:W0:Y:S01]  /*03d0*/  @P2 LDC R9, c[0x0][0x10] ;  /* 0x00000400ff092b82 */ /* 0x000e220000000800 */
[----:B--2---:R-:W-:Y:S02]  /*03e0*/  @P2 IMAD.MOV.U32 R2, RZ, RZ, R10 ;  /* 0x000000ffff022224 */ /* 0x004fe400078e000a */
[----:B------:R-:W-:Y:S01]  /*03f0*/  @!UP0 UMOV UR6, 0x400 ;  /* 0x0000040000068882 */ /* 0x000fe20000000000 */
[----:B------:R-:W-:-:S04]  /*0400*/  @!UP0 UIADD3 UR4, -UR4, 0x100000, URZ ;  /* 0x0010000004048890 */ /* 0x000fc8000fffe13f */
[----:B------:R-:W-:Y:S02]  /*0410*/  @!UP0 USHF.L.U32 UR5, UR4, 0xb, URZ ;  /* 0x0000000b04058899 */ /* 0x000fe4000800063f */
[----:B------:R-:W-:Y:S01]  /*0420*/  @!UP0 USHF.L.U32 UR4, UR4, 0x1, URZ ;  /* 0x0000000104048899 */ /* 0x000fe2000800063f */
[----:B------:R-:W-:Y:S02]  /*0430*/  @P2 IMAD.MOV.U32 R3, RZ, RZ, RZ ;  /* 0x000000ffff032224 */ /* 0x000fe400078e00ff */
[----:B------:R-:W-:Y:S01]  /*0440*/  @P2 IMAD.MOV.U32 R13, RZ, RZ, RZ ;  /* 0x000000ffff0d2224 */ /* 0x000fe200078e00ff */
[----:B------:R-:W1:Y:S08]  /*0450*/  @!UP0 S2UR UR7, SR_CgaCtaId ;  /* 0x00000000000789c3 */ /* 0x000e700000008800 */
[----:B------:R-:W2:Y:S01]  /*0460*/  @!P2 LDC R7, c[0x0][0xc] ;  /* 0x00000300ff07ab82 */ /* 0x000ea20000000800 */
[----:B0-----:R-:W-:-:S04]  /*0470*/  @P2 IMAD.WIDE.U32 R2, R8, R9, R2 ;  /* 0x0000000908022225 */ /* 0x001fc800078e0002 */
[----:B------:R-:W-:Y:S02]  /*0480*/  IMAD.MOV.U32 R9, RZ, RZ, RZ ;  /* 0x000000ffff097224 */ /* 0x000fe400078e00ff */
[----:B------:R-:W-:Y:S01]  /*0490*/  @P2 IMAD.IADD R3, R3, 0x1, R13 ;  /* 0x0000000103032824 */ /* 0x000fe200078e020d */
[----:B-1----:R-:W-:Y:S01]  /*04a0*/  @!UP0 ULEA UR6, UR7, UR6, 0x18 ;  /* 0x0000000607068291 */ /* 0x002fe2000f8ec03f */
[----:B------:R-:W-:Y:S01]  /*04b0*/  VOTEU.ALL UP0, P0 ;  /* 0x00000000003f7886 */ /* 0x000fe20000000000 */
[----:B------:R-:W-:-:S04]  /*04c0*/  ISETP.NE.AND P0, PT, R5, 0x3, PT ;  /* 0x000000030500780c */ /* 0x000fc80003f05270 */
[----:B------:R-:W-:-:S04]  /*04d0*/  ISETP.EQ.OR P0, PT, R5, RZ, !P0 ;  /* 0x000000ff0500720c */ /* 0x000fc80004702670 */
[----:B------:R-:W-:Y:S01]  /*04e0*/  ISETP.EQ.AND P0, PT, R6, RZ, P0 ;  /* 0x000000ff0600720c */ /* 0x000fe20000702270 */
[----:B------:R-:W0:Y:S02]  /*04f0*/  FENCE.VIEW.ASYNC.S ;  /* 0x00000000000073c6 */ /* 0x000e240000000000 */
[----:B0-----:R0:W3:Y:S01]  /*0500*/  @!UP0 SYNCS.EXCH.64 URZ, [UR6+0x40], UR4 ;  /* 0x00004004063f85b2 */ /* 0x0010e20008000100 */
[----:B--2---:R-:W-:Y:S01]  /*0510*/  @!P2 IMAD.WIDE.U32 R6, R7, R10, R8 ;  /* 0x0000000a0706a225 */ /* 0x004fe200078e0008 */
[----:B------:R-:W-:-:S03]  /*0520*/  SEL R4, RZ, 0x1, !P0 ;  /* 0x00000001ff047807 */ /* 0x000fc60004000000 */
[----:B------:R-:W-:Y:S02]  /*0530*/  @!P2 IMAD.MOV.U32 R2, RZ, RZ, R6 ;  /* 0x000000ffff02a224 */ /* 0x000fe400078e0006 */
[----:B------:R-:W-:Y:S01]  /*0540*/  @!P2 IMAD.MOV.U32 R3, RZ, RZ, R7 ;  /* 0x000000ffff03a224 */ /* 0x000fe200078e0007 */
[----:B------:R-:W-:Y:S01]  /*0550*/  SEL R4, R4, 0x2, P1 ;  /* 0x0000000204047807 */ /* 0x000fe20000800000 */
[----:B------:R0:W3:Y:S01]  /*0560*/  @!UP1 SYNCS.EXCH.64 URZ, [UR6+0x48], UR4 ;  /* 0x00004804063f95b2 */ /* 0x0000e20008000100 */
[----:B------:R-:W-:Y:S01]  /*0570*/  NOP ;  /* 0x0000000000007918 */ /* 0x000fe20000000000 */
[----:B---34-:R-:W-:Y:S06]  /*0580*/  BAR.SYNC.DEFER_BLOCKING 0x0 ;  /* 0x0000000000007b1d */ /* 0x018fec0000010000 */
[----:B------:R-:W-:Y:S05]  /*0590*/  @!P3 BRA `(.L_x_3) ;  /* 0x000000740034b947 */ /* 0x000fea0003800000 */
[----:B------:R-:W-:-:S13]  /*05a0*/  ISETP.GT.U32.AND P0, PT, R11, 0x1, PT ;  /* 0x000000010b00780c */ /* 0x000fda0003f04070 */
[----:B0-----:R-:W-:Y:S05]  /*05b0*/  @P0 EXIT ;  /* 0x000000000000094d */ /* 0x001fea0003800000 */
[----:B------:R-:W-:Y:S01]  /*05c0*/  ULDC.64 UR4, c[0x0][0x650] ;  /* 0x0001940000047ab9 */ /* 0x000fe20000000a00 */
[----:B------:R-:W-:Y:S01]  /*05d0*/  PRMT R12, RZ, 0x7610, R12 ;  /* 0x00007610ff0c7816 */ /* 0x000fe2000000000c */
[----:B------:R-:W-:Y:S01]  /*05e0*/  IMAD.MOV.U32 R6, RZ, RZ, -0x1 ;  /* 0xffffffffff067424 */ /* 0x000fe200078e00ff */
[----:B------:R-:W-:Y:S01]  /*05f0*/  ISETP.GE.U32.AND P0, PT, R2, UR4, PT ;  /* 0x0000000402007c0c */ /* 0x000fe2000bf06070 */
[----:B------:R-:W-:Y:S02]  /*0600*/  IMAD.MOV.U32 R7, RZ, RZ, -0x1 ;  /* 0xffffffffff077424 */ /* 0x000fe400078e00ff */
[----:B------:R-:W-:Y:S01]  /*0610*/  IMAD.MOV.U32 R5, RZ, RZ, -0x1 ;  /* 0xffffffffff057424 */ /* 0x000fe200078e00ff */
[----:B------:R-:W-:-:S13]  /*0620*/  ISETP.GE.U32.AND.EX P0, PT, R3, UR5, PT, P0 ;  /* 0x0000000503007c0c */ /* 0x000fda000bf06100 */
[----:B------:R-:W-:Y:S05]  /*0630*/  @P0 BRA `(.L_x_4) ;  /* 0x00000004005c0947 */ /* 0x000fea0003800000 */
[----:B------:R-:W0:Y:S01]  /*0640*/  LDC.64 R16, c[0x0][0x628] ;  /* 0x00018a00ff107b82 */ /* 0x000e220000000a00 */
[----:B------:R-:W-:Y:S02]  /*0650*/  IMAD.MOV.U32 R6, RZ, RZ, R2 ;  /* 0x000000ffff067224 */ /* 0x000fe400078e0002 */
[----:B------:R-:W-:-:S05]  /*0660*/  IMAD.MOV.U32 R7, RZ, RZ, R3 ;  /* 0x000000ffff077224 */ /* 0x000fca00078e0003 */
[----:B------:R-:W1:Y:S08]  /*0670*/  LDC R18, c[0x0][0x630] ;  /* 0x00018c00ff127b82 */ /* 0x000e700000000800 */
[----:B------:R-:W2:Y:S01]  /*0680*/  LDC.64 R20, c[0x0][0x620] ;  /* 0x00018800ff147b82 */ /* 0x000ea20000000a00 */
[----:B0-----:R-:W-:-:S04]  /*0690*/  ISETP.NE.U32.AND P0, PT, R16, RZ, PT ;  /* 0x000000ff1000720c */ /* 0x001fc80003f05070 */
[----:B------:R-:W-:-:S13]  /*06a0*/  ISETP.NE.AND.EX P0, PT, R17, RZ, PT, P0 ;  /* 0x000000ff1100720c */ /* 0x000fda0003f05300 */
[----:B-12---:R-:W-:Y:S05]  /*06b0*/  @!P0 BRA `(.L_x_5) ;  /* 0x0000000000288947 */ /* 0x006fea0003800000 */
[----:B------:R-:W0:Y:S02]  /*06c0*/  LDC R5, c[0x0][0x634] ;  /* 0x00018d00ff057b82 */ /* 0x000e240000000800 */
[----:B0-----:R-:W-:-:S05]  /*06d0*/  IADD3 R5, P0, R2, R5, RZ ;  /* 0x0000000502057210 */ /* 0x001fca0007f1e0ff */
[----:B------:R-:W-:-:S04]  /*06e0*/  IMAD.X R11, RZ, RZ, R3, P0 ;  /* 0x000000ffff0b7224 */ /* 0x000fc800000e0603 */
[----:B------:R-:W-:-:S04]  /*06f0*/  IMAD.WIDE.U32 R6, R11, R16, RZ ;  /* 0x000000100b067225 */ /* 0x000fc800078e00ff */
[----:B------:R-:W-:-:S04]  /*0700*/  IMAD.WIDE.U32 R12, P0, R5, R17, R6 ;  /* 0x00000011050c7225 */ /* 0x000fc80007800006 */
[----:B------:R-:W-:-:S04]  /*0710*/  IMAD.WIDE.U32 R6, R5, R16, RZ ;  /* 0x0000001005067225 */ /* 0x000fc800078e00ff */
[----:B------:R-:W-:Y:S01]  /*0720*/  IMAD.X R15, RZ, RZ, RZ, P0 ;  /* 0x000000ffff0f7224 */ /* 0x000fe200000e06ff */
[----:B------:R-:W-:Y:S01]  /*0730*/  IADD3 RZ, P0, R7, R12, RZ ;  /* 0x0000000c07ff7210 */ /* 0x000fe20007f1e0ff */
[----:B------:R-:W-:-:S04]  /*0740*/  IMAD.MOV.U32 R14, RZ, RZ, R13 ;  /* 0x000000ffff0e7224 */ /* 0x000fc800078e000d */
[----:B------:R-:W-:-:S08]  /*0750*/  IMAD.WIDE.U32.X R6, R11, R17, R14, P0 ;  /* 0x000000110b067225 */ /* 0x000fd000000e040e */
.L_x_5:
[--C-:B------:R-:W-:Y:S01]  /*0760*/  SHF.R.U64 R26, R6, R18, R7.reuse ;  /* 0x00000012061a7219 */ /* 0x100fe20000001207 */
[----:B------:R-:W0:Y:S01]  /*0770*/  LDC.64 R22, c[0x0][0x640] ;  /* 0x00019000ff167b82 */ /* 0x000e220000000a00 */
[----:B------:R-:W-:Y:S01]  /*0780*/  I2FP.F32.U32 R5, R8 ;  /* 0x0000000800057245 */ /* 0x000fe20000201000 */
[----:B------:R-:W-:Y:S01]  /*0790*/  ULDC UR4, c[0x0][0x150] ;  /* 0x0000540000047ab9 */ /* 0x000fe20000000800 */
[----:B------:R-:W-:Y:S02]  /*07a0*/  SHF.R.U32.HI R6, RZ, R18, R7 ;  /* 0x00000012ff067219 */ /* 0x000fe40000011607 */
[----:B------:R-:W-:Y:S01]  /*07b0*/  IADD3 R11, P0, RZ, -R26, RZ ;  /* 0x8000001aff0b7210 */ /* 0x000fe20007f1e0ff */
[----:B------:R-:W-:Y:S01]  /*07c0*/  FMUL R5, R5, UR4 ;  /* 0x0000000405057c20 */ /* 0x000fe20008400000 */
[----:B------:R-:W-:Y:S01]  /*07d0*/  ULDC UR4, c[0x0][0x154] ;  /* 0x0000550000047ab9 */ /* 0x000fe20000000800 */
[----:B------:R-:W1:Y:S02]  /*07e0*/  LDC R14, c[0x0][0x618] ;  /* 0x00018600ff0e7b82 */ /* 0x000e640000000800 */
[----:B------:R-:W-:-:S02]  /*07f0*/  IMAD.X R13, RZ, RZ, ~R6, P0 ;  /* 0x000000ffff0d7224 */ /* 0x000fc400000e0e06 */
[----:B------:R-:W2:Y:S01]  /*0800*/  F2I.U32.TRUNC.NTZ R5, R5 ;  /* 0x0000000500057305 */ /* 0x000ea2000020f000 */
[----:B------:R-:W-:-:S03]  /*0810*/  IMAD.WIDE.U32 R6, R11, R20, R2 ;  /* 0x000000140b067225 */ /* 0x000fc600078e0002 */
[----:B------:R-:W3:Y:S01]  /*0820*/  LDC R9, c[0x0][0x144] ;  /* 0x00005100ff097b82 */ /* 0x000ee20000000800 */
[----:B------:R-:W-:-:S04]  /*0830*/  IMAD R12, R13, R20, RZ ;  /* 0x000000140d0c7224 */ /* 0x000fc800078e02ff */
[----:B------:R-:W-:Y:S02]  /*0840*/  IMAD R11, R11, R21, R12 ;  /* 0x000000150b0b7224 */ /* 0x000fe400078e020c */
[----:B------:R-:W-:Y:S01]  /*0850*/  IMAD.MOV.U32 R12, RZ, RZ, 0x1 ;  /* 0x00000001ff0c7424 */ /* 0x000fe200078e00ff */
[----:B------:R-:W4:Y:S01]  /*0860*/  LDC R18, c[0x0][0x608] ;  /* 0x00018200ff127b82 */ /* 0x000f220000000800 */
[----:B------:R-:W-:Y:S01]  /*0870*/  IMAD.IADD R11, R7, 0x1, R11 ;  /* 0x00000001070b7824 */ /* 0x000fe200078e020b */
[----:B0-----:R-:W-:Y:S01]  /*0880*/  ISETP.NE.U32.AND P0, PT, R22, RZ, PT ;  /* 0x000000ff1600720c */ /* 0x001fe20003f05070 */
[----:B--2---:R-:W-:-:S03]  /*0890*/  IMAD.MOV R7, RZ, RZ, -R5 ;  /* 0x000000ffff077224 */ /* 0x004fc600078e0a05 */
[----:B------:R-:W-:Y:S02]  /*08a0*/  ISETP.NE.AND.EX P0, PT, R23, RZ, PT, P0 ;  /* 0x000000ff1700720c */ /* 0x000fe40003f05300 */
[----:B------:R-:W0:Y:S01]  /*08b0*/  LDC R13, c[0x0][0x658] ;  /* 0x00019600ff0d7b82 */ /* 0x000e220000000800 */
[--C-:B-1----:R-:W-:Y:S02]  /*08c0*/  SHF.R.U64 R16, R6, R14, R11.reuse ;  /* 0x0000000e06107219 */ /* 0x102fe4000000120b */
[----:B------:R-:W-:Y:S02]  /*08d0*/  I2FP.F32.U32 R6, R10 ;  /* 0x0000000a00067245 */ /* 0x000fe40000201000 */
[----:B------:R-:W-:-:S03]  /*08e0*/  SHF.R.U32.HI R11, RZ, R14, R11 ;  /* 0x0000000eff0b7219 */ /* 0x000fc6000001160b */
[----:B------:R-:W1:Y:S01]  /*08f0*/  LDC R17, c[0x0][0x148] ;  /* 0x00005200ff117b82 */ /* 0x000e620000000800 */
[----:B---3--:R-:W-:Y:S02]  /*0900*/  IMAD R5, R9, R7, R8 ;  /* 0x0000000709057224 */ /* 0x008fe400078e0208 */
[----:B------:R-:W-:Y:S01]  /*0910*/  FMUL R7, R6, UR4 ;  /* 0x0000000406077c20 */ /* 0x000fe20008400000 */
[----:B------:R-:W-:-:S03]  /*0920*/  IMAD.MOV.U32 R6, RZ, RZ, -0x1 ;  /* 0xffffffffff067424 */ /* 0x000fc600078e00ff */
[----:B------:R2:W3:Y:S01]  /*0930*/  F2I.U32.TRUNC.NTZ R15, R7 ;  /* 0x00000007000f7305 */ /* 0x0004e2000020f000 */
[----:B------:R-:W1:Y:S01]  /*0940*/  LDC R21, c[0x0][0x600] ;  /* 0x00018000ff157b82 */ /* 0x000e620000000800 */
[-CC-:B----4-:R-:W-:Y:S02]  /*0950*/  SHF.R.U64 R27, R16, R18.reuse, R11.reuse ;  /* 0x00000012101b7219 */ /* 0x190fe4000000120b */
[----:B------:R-:W-:-:S05]  /*0960*/  SHF.R.U32.HI R8, RZ, R18, R11 ;  /* 0x00000012ff087219 */ /* 0x000fca000001160b */
[----:B------:R-:W4:Y:S01]  /*0970*/  LDC R20, c[0x0][0x648] ;  /* 0x00019200ff147b82 */ /* 0x000f220000000800 */
[-CC-:B0-----:R-:W-:Y:S02]  /*0980*/  SHF.R.U64 R18, R27, R13.reuse, R8.reuse ;  /* 0x0000000d1b127219 */ /* 0x181fe40000001208 */
[-C--:B------:R-:W-:Y:S02]  /*0990*/  SHF.L.U32 R6, R6, R13.reuse, RZ ;  /* 0x0000000d06067219 */ /* 0x080fe400000006ff */
[-C--:B------:R-:W-:Y:S02]  /*09a0*/  SHF.R.U32.HI R8, RZ, R13.reuse, R8 ;  /* 0x0000000dff087219 */ /* 0x080fe40000011608 */
[----:B------:R-:W-:Y:S01]  /*09b0*/  LOP3.LUT R14, RZ, R6, RZ, 0x33, !PT ;  /* 0x00000006ff0e7212 */ /* 0x000fe200078e33ff */
[----:B------:R-:W0:Y:S01]  /*09c0*/  LDC R25, c[0x0][0x638] ;  /* 0x00018e00ff197b82 */ /* 0x000e220000000800 */
[----:B------:R-:W-:Y:S01]  /*09d0*/  SHF.L.U32 R11, R12, R13, RZ ;  /* 0x0000000d0c0b7219 */ /* 0x000fe200000006ff */
[----:B------:R-:W-:-:S02]  /*09e0*/  IMAD.MOV.U32 R6, RZ, RZ, R18 ;  /* 0x000000ffff067224 */ /* 0x000fc400078e0012 */
[----:B--2---:R-:W-:-:S04]  /*09f0*/  IMAD.MOV.U32 R7, RZ, RZ, R8 ;  /* 0x000000ffff077224 */ /* 0x004fc800078e0008 */
[----:B------:R-:W2:Y:S01]  /*0a00*/  LDC R24, c[0x0][0x610] ;  /* 0x00018400ff187b82 */ /* 0x000ea20000000800 */
[----:B---3--:R-:W-:Y:S05]  /*0a10*/  @!P0 BRA `(.L_x_6) ;  /* 0x0000000000288947 */ /* 0x008fea0003800000 */
[----:B------:R-:W3:Y:S02]  /*0a20*/  LDC R13, c[0x0][0x64c] ;  /* 0x00019300ff0d7b82 */ /* 0x000ee40000000800 */
[----:B---3--:R-:W-:-:S05]  /*0a30*/  IADD3 R13, P0, R18, R13, RZ ;  /* 0x0000000d120d7210 */ /* 0x008fca0007f1e0ff */
        /* <DEDUP_REMOVED lines=8> */
.L_x_6:
[----:B----4-:R-:W-:Y:S01]  /*0ac0*/  SHF.R.U64 R6, R6, R20, R7 ;  /* 0x0000001406067219 */ /* 0x010fe20000001207 */
[----:B-1----:R-:W-:Y:S01]  /*0ad0*/  VIADD R7, R21, 0xffffffff ;  /* 0xffffffff15077836 */ /* 0x002fe20000000000 */
[----:B------:R-:W-:Y:S01]  /*0ae0*/  LOP3.LUT R14, R27, R14, RZ, 0xc0, !PT ;  /* 0x0000000e1b0e7212 */ /* 0x000fe200078ec0ff */
[----:B------:R-:W-:Y:S02]  /*0af0*/  IMAD.MOV R15, RZ, RZ, -R15 ;  /* 0x000000ffff0f7224 */ /* 0x000fe400078e0a0f */
[----:B------:R-:W-:Y:S01]  /*0b00*/  IMAD.MOV R8, RZ, RZ, -R6 ;  /* 0x000000ffff087224 */ /* 0x000fe200078e0a06 */
[----:B------:R-:W-:Y:S01]  /*0b10*/  LOP3.LUT R7, R16, R7, RZ, 0xc0, !PT ;  /* 0x0000000710077212 */ /* 0x000fe200078ec0ff */
[----:B------:R-:W-:Y:S02]  /*0b20*/  IMAD R14, R11, R6, R14 ;  /* 0x000000060b0e7224 */ /* 0x000fe400078e020e */
[----:B------:R-:W-:Y:S02]  /*0b30*/  @P2 IMAD R5, R17, R15, R10 ;  /* 0x0000000f11052224 */ /* 0x000fe400078e020a */
[----:B0-----:R-:W-:-:S02]  /*0b40*/  IMAD R6, R8, R25, R18 ;  /* 0x0000001908067224 */ /* 0x001fc400078e0212 */
[----:B--2---:R-:W-:Y:S02]  /*0b50*/  IMAD R5, R14, R24, R5 ;  /* 0x000000180e057224 */ /* 0x004fe400078e0205 */
[----:B------:R-:W-:Y:S02]  /*0b60*/  IMAD R6, R6, R21, R7 ;  /* 0x0000001506067224 */ /* 0x000fe400078e0207 */
[----:B------:R-:W-:-:S03]  /*0b70*/  IMAD.MOV.U32 R12, RZ, RZ, 0x1 ;  /* 0x00000001ff0c7424 */ /* 0x000fc600078e00ff */
[----:B------:R-:W-:Y:S02]  /*0b80*/  SEL R7, R6, R5, !P2 ;  /* 0x0000000506077207 */ /* 0x000fe40005000000 */
[----:B------:R-:W-:Y:S01]  /*0b90*/  SEL R6, R5, R6, !P2 ;  /* 0x0000000605067207 */ /* 0x000fe20005000000 */
[----:B------:R-:W-:-:S07]  /*0ba0*/  IMAD.MOV.U32 R5, RZ, RZ, R26 ;  /* 0x000000ffff057224 */ /* 0x000fce00078e001a */
.L_x_4:
[----:B------:R-:W-:-:S08]  /*0bb0*/  NOP ;  /* 0x0000000000007918 */ /* 0x000fd00000000000 */
[----:B------:R-:W0:Y:S02]  /*0bc0*/  USETMAXREG.TRY_ALLOC.CTAPOOL UP0, 0xe8 ;  /* 0x000000e8000079c8 */ /* 0x000e240008000600 */
[----:B0-----:R-:W-:-:S13]  /*0bd0*/  PLOP3.LUT P0, PT, PT, PT, UP0, 0x80, 0x0 ;  /* 0x000000000000781c */ /* 0x001fda0003f0f008 */
[----:B------:R-:W-:Y:S05]  /*0be0*/  @!P0 BRA `(.L_x_4) ;  /* 0xfffffffc00f08947 */ /* 0x000fea000383ffff */
[----:B------:R-:W-:Y:S01]  /*0bf0*/  ULDC.64 UR4, c[0x0][0x598] ;  /* 0x0001660000047ab9 */ /* 0x000fe20000000a00 */
[----:B------:R-:W-:Y:S01]  /*0c00*/  ULDC.64 UR18, c[0x0][0x208] ;  /* 0x0000820000127ab9 */ /* 0x000fe20000000a00 */
[----:B------:R-:W-:-:S04]  /*0c10*/  ISETP.NE.U32.AND P0, PT, RZ, UR4, PT ;  /* 0x00000004ff007c0c */ /* 0x000fc8000bf05070 */
[----:B------:R-:W-:-:S13]  /*0c20*/  ISETP.NE.AND.EX P0, PT, RZ, UR5, PT, P0 ;  /* 0x00000005ff007c0c */ /* 0x000fda000bf05300 */
[----:B------:R-:W-:Y:S05]  /*0c30*/  @!P0 BRA `(.L_x_7) ;  /* 0x00000000001c8947 */ /* 0x000fea0003800000 */
[----:B------:R-:W0:Y:S02]  /*0c40*/  LDC.64 R8, c[0x0][0x598] ;  /* 0x00016600ff087b82 */ /* 0x000e240000000a00 */
[----:B0-----:R-:W2:Y:S02]  /*0c50*/  LDG.E.64 R8, desc[UR18][R8.64] ;  /* 0x0000001208087981 */ /* 0x001ea4000c1e1b00 */
[----:B--2---:R-:W-:-:S04]  /*0c60*/  ISETP.NE.U32.AND P0, PT, R8, RZ, PT ;  /* 0x000000ff0800720c */ /* 0x004fc80003f05070 */
[----:B------:R-:W-:-:S13]  /*0c70*/  ISETP.NE.AND.EX P0, PT, R9, RZ, PT, P0 ;  /* 0x000000ff0900720c */ /* 0x000fda0003f05300 */
[----:B------:R-:W-:Y:S05]  /*0c80*/  @!P0 BRA `(.L_x_7) ;  /* 0x0000000000088947 */ /* 0x000fea0003800000 */
[----:B------:R0:W5:Y:S01]  /*0c90*/  LD.E R8, desc[UR18][R8.64] ;  /* 0x0000001208087980 */ /* 0x000162000c101900 */
[----:B------:R-:W-:Y:S05]  /*0ca0*/  BRA `(.L_x_8) ;  /* 0x0000000000207947 */ /* 0x000fea0003800000 */
.L_x_7:
[----:B------:R-:W-:Y:S02]  /*0cb0*/  ULDC.64 UR4, c[0x0][0x588] ;  /* 0x0001620000047ab9 */ /* 0x000fe40000000a00 */
[----:B------:R-:W-:-:S04]  /*0cc0*/  ISETP.NE.U32.AND P0, PT, RZ, UR4, PT ;  /* 0x00000004ff007c0c */ /* 0x000fc8000bf05070 */
[----:B------:R-:W-:-:S13]  /*0cd0*/  ISETP.NE.AND.EX P0, PT, RZ, UR5, PT, P0 ;  /* 0x00000005ff007c0c */ /* 0x000fda000bf05300 */
[----:B------:R-:W-:Y:S05]  /*0ce0*/  @!P0 BRA `(.L_x_9) ;  /* 0x00000000000c8947 */ /* 0x000fea0003800000 */
[----:B------:R-:W0:Y:S02]  /*0cf0*/  LDC.64 R8, c[0x0][0x588] ;  /* 0x00016200ff087b82 */ /* 0x000e240000000a00 */
[----:B0-----:R1:W5:Y:S01]  /*0d00*/  LDG.E R8, desc[UR18][R8.64] ;  /* 0x0000001208087981 */ /* 0x001362000c1e1900 */
[----:B------:R-:W-:Y:S05]  /*0d10*/  BRA `(.L_x_8) ;  /* 0x0000000000047947 */ /* 0x000fea0003800000 */
.L_x_9:
[----:B------:R-:W2:Y:S02]  /*0d20*/  LDC R8, c[0x0][0x580] ;  /* 0x00016000ff087b82 */ /* 0x000ea40000000800 */
.L_x_8:
[----:B------:R-:W-:Y:S02]  /*0d30*/  ULDC.64 UR4, c[0x0][0x5a0] ;  /* 0x0001680000047ab9 */ /* 0x000fe40000000a00 */
[----:B------:R-:W-:-:S04]  /*0d40*/  ISETP.NE.U32.AND P0, PT, RZ, UR4, PT ;  /* 0x00000004ff007c0c */ /* 0x000fc8000bf05070 */
[----:B------:R-:W-:-:S13]  /*0d50*/  ISETP.NE.AND.EX P0, PT, RZ, UR5, PT, P0 ;  /* 0x00000005ff007c0c */ /* 0x000fda000bf05300 */
[----:B------:R-:W-:Y:S05]  /*0d60*/  @!P0 BRA `(.L_x_10) ;  /* 0x00000000001c8947 */ /* 0x000fea0003800000 */
[----:B------:R-:W3:Y:S02]  /*0d70*/  LDC.64 R10, c[0x0][0x5a0] ;  /* 0x00016800ff0a7b82 */ /* 0x000ee40000000a00 */
[----:B---3--:R-:W3:Y:S02]  /*0d80*/  LDG.E.64 R10, desc[UR18][R10.64] ;  /* 0x000000120a0a7981 */ /* 0x008ee4000c1e1b00 */
[----:B---3--:R-:W-:-:S04]  /*0d90*/  ISETP.NE.U32.AND P0, PT, R10, RZ, PT ;  /* 0x000000ff0a00720c */ /* 0x008fc80003f05070 */
[----:B------:R-:W-:-:S13]  /*0da0*/  ISETP.NE.AND.EX P0, PT, R11, RZ, PT, P0 ;  /* 0x000000ff0b00720c */ /* 0x000fda0003f05300 */
[----:B------:R-:W-:Y:S05]  /*0db0*/  @!P0 BRA `(.L_x_10) ;  /* 0x0000000000088947 */ /* 0x000fea0003800000 */
[----:B01----:R0:W5:Y:S01]  /*0dc0*/  LD.E R9, desc[UR18][R10.64] ;  /* 0x000000120a097980 */ /* 0x003162000c101900 */
[----:B------:R-:W-:Y:S05]  /*0dd0*/  BRA `(.L_x_11) ;  /* 0x0000000000207947 */ /* 0x000fea0003800000 */
.L_x_10:
[----:B------:R-:W-:Y:S02]  /*0de0*/  ULDC.64 UR4, c[0x0][0x590] ;  /* 0x0001640000047ab9 */ /* 0x000fe40000000a00 */
[----:B------:R-:W-:-:S04]  /*0df0*/  ISETP.NE.U32.AND P0, PT, RZ, UR4, PT ;  /* 0x00000004ff007c0c */ /* 0x000fc8000bf05070 */
[----:B------:R-:W-:-:S13]  /*0e00*/  ISETP.NE.AND.EX P0, PT, RZ, UR5, PT, P0 ;  /* 0x00000005ff007c0c */ /* 0x000fda000bf05300 */
[----:B------:R-:W-:Y:S05]  /*0e10*/  @!P0 BRA `(.L_x_12) ;  /* 0x00000000000c8947 */ /* 0x000fea0003800000 */
[----:B------:R-:W0:Y:S02]  /*0e20*/  LDC.64 R10, c[0x0][0x590] ;  /* 0x00016400ff0a7b82 */ /* 0x000e240000000a00 */
[----:B01----:R1:W5:Y:S01]  /*0e30*/  LDG.E R9, desc[UR18][R10.64] ;  /* 0x000000120a097981 */ /* 0x003362000c1e1900 */
[----:B------:R-:W-:Y:S05]  /*0e40*/  BRA `(.L_x_11) ;  /* 0x0000000000047947 */ /* 0x000fea0003800000 */
.L_x_12:
[----:B01----:R-:W3:Y:S02]  /*0e50*/  LDC R9, c[0x0][0x584] ;  /* 0x00016100ff097b82 */ /* 0x003ee40000000800 */
.L_x_11:
[----:B------:R-:W-:-:S13]  /*0e60*/  LOP3.LUT P0, RZ, R12, 0xff, RZ, 0xc0, !PT ;  /* 0x000000ff0cff7812 */ /* 0x000fda000780c0ff */
[----:B------:R-:W-:Y:S05]  /*0e70*/  @!P0 EXIT ;  /* 0x000000000000894d */ /* 0x000fea0003800000 */
[----:B------:R-:W-:Y:S01]  /*0e80*/  ULDC UR4, c[0x0][0x28c] ;  /* 0x0000a30000047ab9 */ /* 0x000fe20000000800 */
[----:B------:R-:W-:Y:S01]  /*0e90*/  LOP3.LUT R138, R4, 0x1, RZ, 0xfc, !PT ;  /* 0x00000001048a7812 */ /* 0x000fe200078efcff */
[----:B------:R-:W-:-:S04]  /*0ea0*/  UIADD3 UR4, UR4, 0x1f, URZ ;  /* 0x0000001f04047890 */ /* 0x000fc8000fffe03f */
[----:B------:R-:W-:-:S04]  /*0eb0*/  USHF.R.S32.HI UR5, URZ, 0x1f, UR4 ;  /* 0x0000001f3f057899 */ /* 0x000fc80008011404 */
[----:B------:R-:W-:-:S03]  /*0ec0*/  ULEA.HI UR5, UR5, UR4, URZ, 0x5 ;  /* 0x0000000405057291 */ /* 0x000fc6000f8f283f */
[----:B------:R-:W-:Y:S01]  /*0ed0*/  UMOV UR4, URZ ;  /* 0x0000003f00047c82 */ /* 0x000fe20008000000 */
[----:B------:R-:W-:-:S03]  /*0ee0*/  USHF.R.S32.HI UR9, URZ, 0x5, UR5 ;  /* 0x000000053f097899 */ /* 0x000fc60008011405 */
[----:B------:R-:W-:-:S09]  /*0ef0*/  UMOV UR5, URZ ;  /* 0x0000003f00057c82 */ /* 0x000fd20008000000 */
.L_x_165:
[----:B01----:R-:W-:Y:S01]  /*0f00*/  LOP3.LUT R10, R0, 0x80, RZ, 0xc0, !PT ;  /* 0x00000080000a7812 */ /* 0x003fe200078ec0ff */
[----:B------:R-:W0:Y:S01]  /*0f10*/  S2UR UR13, SR_CgaCtaId ;  /* 0x00000000000d79c3 */ /* 0x000e220000008800 */
[----:B------:R-:W-:Y:S01]  /*0f20*/  UMOV UR12, 0x400 ;  /* 0x00000400000c7882 */ /* 0x000fe20000000000 */
[----:B------:R-:W-:Y:S01]  /*0f30*/  UMOV UR6, URZ ;  /* 0x0000003f00067c82 */ /* 0x000fe20008000000 */
[----:B------:R-:W-:Y:S01]  /*0f40*/  SHF.R.U32.HI R10, RZ, 0x7, R10 ;  /* 0x00000007ff0a7819 */ /* 0x000fe2000001160a */
[----:B------:R-:W-:Y:S01]  /*0f50*/  UMOV UR7, URZ ;  /* 0x0000003f00077c82 */ /* 0x000fe20008000000 */
[----:B------:R-:W-:Y:S01]  /*0f60*/  UMOV UR16, UR5 ;  /* 0x0000000500107c82 */ /* 0x000fe20008000000 */
[----:B------:R-:W-:Y:S02]  /*0f70*/  CS2R R14, SRZ ;  /* 0x00000000000e7805 */ /* 0x000fe4000001ff00 */
[----:B------:R-:W-:Y:S01]  /*0f80*/  CS2R R12, SRZ ;  /* 0x00000000000c7805 */ /* 0x000fe2000001ff00 */
[----:B------:R-:W1:Y:S01]  /*0f90*/  LDC R11, c[0x0][0x28c] ;  /* 0x0000a300ff0b7b82 */ /* 0x000e620000000800 */
[----:B------:R-:W4:Y:S01]  /*0fa0*/  SHFL.IDX PT, R10, R10, RZ, 0x1f ;  /* 0x00001fff0a0a7589 */ /* 0x000f2200000e0000 */
[----:B------:R-:W-:-:S02]  /*0fb0*/  CS2R R16, SRZ ;  /* 0x0000000000107805 */ /* 0x000fc4000001ff00 */
[----:B------:R-:W-:Y:S02]  /*0fc0*/  CS2R R18, SRZ ;  /* 0x0000000000127805 */ /* 0x000fe4000001ff00 */
[----:B------:R-:W-:Y:S02]  /*0fd0*/  CS2R R20, SRZ ;  /* 0x0000000000147805 */ /* 0x000fe4000001ff00 */
[----:B------:R-:W-:Y:S02]  /*0fe0*/  CS2R R22, SRZ ;  /* 0x0000000000167805 */ /* 0x000fe4000001ff00 */
[----:B------:R-:W-:Y:S02]  /*0ff0*/  CS2R R88, SRZ ;  /* 0x0000000000587805 */ /* 0x000fe4000001ff00 */
[----:B------:R-:W-:Y:S02]  /*1000*/  CS2R R90, SRZ ;  /* 0x00000000005a7805 */ /* 0x000fe4000001ff00 */
        /* <DEDUP_REMOVED lines=16> */
[----:B-1----:R-:W-:Y:S02]  /*1110*/  ISETP.GE.AND P0, PT, R11, 0x1, PT ;  /* 0x000000010b00780c */ /* 0x002fe40003f06270 */
[----:B------:R-:W-:Y:S02]  /*1120*/  CS2R R124, SRZ ;  /* 0x00000000007c7805 */ /* 0x000fe4000001ff00 */
[----:B----4-:R-:W-:-:S02]  /*1130*/  R2UR UR8, R10 ;  /* 0x000000000a0872ca */ /* 0x010fc400000e0000 */
[----:B------:R-:W-:Y:S02]  /*1140*/  CS2R R126, SRZ ;  /* 0x00000000007e7805 */ /* 0x000fe4000001ff00 */
[----:B------:R-:W-:Y:S02]  /*1150*/  CS2R R128, SRZ ;  /* 0x0000000000807805 */ /* 0x000fe4000001ff00 */
[----:B------:R-:W-:Y:S02]  /*1160*/  CS2R R130, SRZ ;  /* 0x0000000000827805 */ /* 0x000fe4000001ff00 */
[----:B------:R-:W-:Y:S02]  /*1170*/  CS2R R132, SRZ ;  /* 0x0000000000847805 */ /* 0x000fe4000001ff00 */
[----:B------:R-:W-:Y:S02]  /*1180*/  CS2R R134, SRZ ;  /* 0x0000000000867805 */ /* 0x000fe4000001ff00 */
[----:B------:R-:W-:Y:S01]  /*1190*/  CS2R R136, SRZ ;  /* 0x0000000000887805 */ /* 0x000fe2000001ff00 */
[----:B------:R-:W-:Y:S01]  /*11a0*/  IMAD.MOV.U32 R139, RZ, RZ, RZ ;  /* 0x000000ffff8b7224 */ /* 0x000fe200078e00ff */
[----:B------:R-:W-:Y:S01]  /*11b0*/  CS2R R24, SRZ ;  /* 0x0000000000187805 */ /* 0x000fe2000001ff00 */
[----:B------:R-:W-:Y:S01]  /*11c0*/  IMAD.MOV.U32 R141, RZ, RZ, RZ ;  /* 0x000000ffff8d7224 */ /* 0x000fe200078e00ff */
[----:B---3--:R-:W-:Y:S01]  /*11d0*/  CS2R R26, SRZ ;  /* 0x00000000001a7805 */ /* 0x008fe2000001ff00 */
[----:B------:R-:W-:Y:S01]  /*11e0*/  IMAD.U32 R142, RZ, RZ, UR4 ;  /* 0x00000004ff8e7e24 */ /* 0x000fe2000f8e00ff */
[----:B------:R-:W-:Y:S01]  /*11f0*/  CS2R R28, SRZ ;  /* 0x00000000001c7805 */ /* 0x000fe2000001ff00 */
[----:B------:R-:W-:Y:S01]  /*1200*/  ULEA.HI UR10, UR8, UR8, URZ, 0x1 ;  /* 0x00000008080a7291 */ /* 0x000fe2000f8f083f */
[----:B------:R-:W-:-:S02]  /*1210*/  CS2R R30, SRZ ;  /* 0x00000000001e7805 */ /* 0x000fc4000001ff00 */
[----:B------:R-:W-:Y:S02]  /*1220*/  CS2R R32, SRZ ;  /* 0x0000000000207805 */ /* 0x000fe4000001ff00 */
[----:B------:R-:W-:Y:S01]  /*1230*/  CS2R R34, SRZ ;  /* 0x0000000000227805 */ /* 0x000fe2000001ff00 */
[----:B------:R-:W-:Y:S01]  /*1240*/  ULOP3.LUT UR11, UR10, 0x1ffffe, URZ, 0xc0, !UPT ;  /* 0x001ffffe0a0b7892 */ /* 0x000fe2000f8ec03f */
[----:B------:R-:W-:Y:S01]  /*1250*/  CS2R R36, SRZ ;  /* 0x0000000000247805 */ /* 0x000fe2000001ff00 */
[----:B0-----:R-:W-:Y:S01]  /*1260*/  ULEA UR10, UR13, UR12, 0x18 ;  /* 0x0000000c0d0a7291 */ /* 0x001fe2000f8ec03f */
[----:B------:R-:W-:Y:S01]  /*1270*/  CS2R R38, SRZ ;  /* 0x0000000000267805 */ /* 0x000fe2000001ff00 */
[----:B------:R-:W-:Y:S01]  /*1280*/  UIADD3 UR11, UR8, -UR11, URZ ;  /* 0x8000000b080b7290 */ /* 0x000fe2000fffe03f */
[----:B------:R-:W-:Y:S02]  /*1290*/  CS2R R40, SRZ ;  /* 0x0000000000287805 */ /* 0x000fe4000001ff00 */
[----:B------:R-:W-:Y:S01]  /*12a0*/  CS2R R42, SRZ ;  /* 0x00000000002a7805 */ /* 0x000fe2000001ff00 */
[----:B------:R-:W-:Y:S01]  /*12b0*/  UMOV UR8, URZ ;  /* 0x0000003f00087c82 */ /* 0x000fe20008000000 */
[----:B------:R-:W-:Y:S01]  /*12c0*/  ULEA UR11, UR11, UR10, 0xb ;  /* 0x0000000a0b0b7291 */ /* 0x000fe2000f8e583f */
[----:B------:R-:W-:-:S02]  /*12d0*/  CS2R R44, SRZ ;  /* 0x00000000002c7805 */ /* 0x000fc4000001ff00 */
[----:B------:R-:W-:Y:S02]  /*12e0*/  CS2R R46, SRZ ;  /* 0x00000000002e7805 */ /* 0x000fe4000001ff00 */
[----:B------:R-:W-:Y:S01]  /*12f0*/  CS2R R48, SRZ ;  /* 0x0000000000307805 */ /* 0x000fe2000001ff00 */
[----:B------:R-:W-:Y:S01]  /*1300*/  UIADD3 UR11, UR11, 0x100, URZ ;  /* 0x000001000b0b7890 */ /* 0x000fe2000fffe03f */
[----:B------:R-:W-:Y:S02]  /*1310*/  CS2R R50, SRZ ;  /* 0x0000000000327805 */ /* 0x000fe4000001ff00 */
[----:B------:R-:W-:Y:S02]  /*1320*/  CS2R R52, SRZ ;  /* 0x0000000000347805 */ /* 0x000fe4000001ff00 */
[----:B------:R-:W-:Y:S01]  /*1330*/  CS2R R54, SRZ ;  /* 0x0000000000367805 */ /* 0x000fe2000001ff00 */
[----:B------:R-:W-:Y:S01]  /*1340*/  USHF.R.U32.HI UR11, URZ, 0x4, UR11 ;  /* 0x000000043f0b7899 */ /* 0x000fe2000801160b */
[----:B------:R-:W-:-:S02]  /*1350*/  CS2R R56, SRZ ;  /* 0x0000000000387805 */ /* 0x000fc4000001ff00 */
[----:B------:R-:W-:Y:S02]  /*1360*/  CS2R R58, SRZ ;  /* 0x00000000003a7805 */ /* 0x000fe4000001ff00 */
[----:B------:R-:W-:Y:S01]  /*1370*/  CS2R R60, SRZ ;  /* 0x00000000003c7805 */ /* 0x000fe2000001ff00 */
[----:B------:R-:W-:Y:S01]  /*1380*/  ULOP3.LUT UR11, UR11, 0x3fff, URZ, 0xc0, !UPT ;  /* 0x00003fff0b0b7892 */ /* 0x000fe2000f8ec03f */
        /* <DEDUP_REMOVED lines=12> */
[----:B------:R-:W-:Y:S01]  /*1450*/  CS2R R86, SRZ ;  /* 0x0000000000567805 */ /* 0x000fe2000001ff00 */
[----:B------:R-:W-:Y:S06]  /*1460*/  @!P0 BRA `(.L_x_13) ;  /* 0x00000008001c8947 */ /* 0x000fec0003800000 */
[----:B------:R-:W-:-:S13]  /*1470*/  ISETP.NE.AND P1, PT, R138, 0x3, PT ;  /* 0x000000038a00780c */ /* 0x000fda0003f25270 */
[----:B------:R-:W-:Y:S05]  /*1480*/  @!P1 BRA `(.L_x_14) ;  /* 0x0000000000049947 */ /* 0x000fea0003800000 */
[----:B------:R-:W-:Y:S01]  /*1490*/  BPT.TRAP 0x1 ;  /* 0x000000040000795c */ /* 0x000fe20000300000 */
.L_x_14:
[----:B------:R-:W-:Y:S01]  /*14a0*/  ULEA UR6, UR5, UR10, 0x3 ;  /* 0x0000000a05067291 */ /* 0x000fe2000f8e183f */
[----:B------:R-:W-:-:S05]  /*14b0*/  IMAD.U32 R10, RZ, RZ, UR4 ;  /* 0x00000004ff0a7e24 */ /* 0x000fca000f8e00ff */
[----:B------:R-:W-:-:S04]  /*14c0*/  SHF.L.U32 R10, R10, 0x1f, RZ ;  /* 0x0000001f0a0a7819 */ /* 0x000fc800000006ff */
[----:B------:R0:W1:Y:S01]  /*14d0*/  SYNCS.PHASECHK.TRANS64.TRYWAIT P0, [UR6], R10 ;  /* 0x0000000aff0075a7 */ /* 0x0000620008000146 */
[----:B------:R-:W-:Y:S05]  /*14e0*/  @!P1 BRA `(.L_x_15) ;  /* 0x0000000000049947 */ /* 0x000fea0003800000 */
[----:B------:R-:W-:Y:S01]  /*14f0*/  BPT.TRAP 0x1 ;  /* 0x000000040000795c */ /* 0x000fe20000300000 */
.L_x_15:
[----:B-1----:R-:W-:Y:S05]  /*1500*/  @P0 BRA `(.L_x_16) ;  /* 0x0000000000080947 */ /* 0x002fea0003800000 */
[----:B------:R-:W1:Y:S02]  /*1510*/  SYNCS.PHASECHK.TRANS64.TRYWAIT P0, [UR6], R10 ;  /* 0x0000000aff0075a7 */ /* 0x000e640008000146 */
[----:B-1----:R-:W-:Y:S05]  /*1520*/  @!P0 BRA `(.L_x_17) ;  /* 0x0000007800b08947 */ /* 0x002fea0003800000 */
.L_x_16:
[----:B------:R-:W-:Y:S01]  /*1530*/  UIADD3 UR6, UR10, 0x3100, URZ ;  /* 0x000031000a067890 */ /* 0x000fe2000fffe03f */
[----:B------:R-:W-:Y:S01]  /*1540*/  WARPGROUP.ARRIVE ;  /* 0x00000000000079c5 */ /* 0x000fe20000000000 */
[----:B------:R-:W-:Y:S01]  /*1550*/  ULDC UR7, c[0x0][0x50c] ;  /* 0x0001430000077ab9 */ /* 0x000fe20000000800 */
[----:B------:R-:W-:Y:S01]  /*1560*/  ULOP3.LUT UR12, UR11, 0x10000, URZ, 0xfc, !UPT ;  /* 0x000100000b0c7892 */ /* 0x000fe2000f8efc3f */
[----:B------:R-:W-:Y:S01]  /*1570*/  CS2R R14, SRZ ;  /* 0x00000000000e7805 */ /* 0x000fe2000001ff00 */
[----:B------:R-:W-:Y:S01]  /*1580*/  UISETP.NE.AND UP0, UPT, UR7, 0x1, UPT ;  /* 0x000000010700788c */ /* 0x000fe2000bf05270 */
[----:B------:R-:W-:Y:S01]  /*1590*/  CS2R R12, SRZ ;  /* 0x00000000000c7805 */ /* 0x000fe2000001ff00 */
[----:B------:R-:W-:Y:S01]  /*15a0*/  USHF.R.U32.HI UR6, URZ, 0x4, UR6 ;  /* 0x000000043f067899 */ /* 0x000fe20008011606 */
[----:B------:R-:W-:Y:S01]  /*15b0*/  CS2R R16, SRZ ;  /* 0x0000000000107805 */ /* 0x000fe2000001ff00 */
[----:B------:R-:W-:Y:S01]  /*15c0*/  USEL UR7, URZ, 0x1, UP0 ;  /* 0x000000013f077887 */ /* 0x000fe20008000000 */
[----:B------:R-:W-:Y:S01]  /*15d0*/  CS2R R18, SRZ ;  /* 0x0000000000127805 */ /* 0x000fe2000001ff00 */
[----:B------:R-:W-:Y:S01]  /*15e0*/  ULOP3.LUT UR6, UR6, 0x3fff, URZ, 0xc0, !UPT ;  /* 0x00003fff06067892 */ /* 0x000fe2000f8ec03f */
[----:B------:R-:W-:Y:S01]  /*15f0*/  CS2R R20, SRZ ;  /* 0x0000000000147805 */ /* 0x000fe2000001ff00 */
[----:B------:R-:W-:Y:S01]  /*1600*/  ULEA UR12, UR5, UR12, 0x8 ;  /* 0x0000000c050c7291 */ /* 0x000fe2000f8e403f */
[----:B------:R-:W-:Y:S01]  /*1610*/  CS2R R22, SRZ ;  /* 0x0000000000167805 */ /* 0x000fe2000001ff00 */
[----:B------:R-:W-:Y:S01]  /*1620*/  ULOP3.LUT UR6, UR6, 0x10000, URZ, 0xfc, !UPT ;  /* 0x0001000006067892 */ /* 0x000fe2000f8efc3f */
[----:B------:R-:W-:Y:S01]  /*1630*/  ISETP.NE.AND P0, PT, RZ, UR7, PT ;  /* 0x00000007ff007c0c */ /* 0x000fe2000bf05270 */
[----:B------:R-:W-:Y:S01]  /*1640*/  UMOV UR13, 0xc0000010 ;  /* 0xc0000010000d7882 */ /* 0x000fe20000000000 */
[----:B------:R-:W-:Y:S01]  /*1650*/  UMOV UR15, 0xc0000010 ;  /* 0xc0000010000f7882 */ /* 0x000fe20000000000 */
[----:B------:R-:W-:Y:S01]  /*1660*/  ULEA UR14, UR5, UR6, 0x8 ;  /* 0x00000006050e7291 */ /* 0x000fe2000f8e403f */
[----:B------:R-:W-:-:S02]  /*1670*/  CS2R R88, SRZ ;  /* 0x0000000000587805 */ /* 0x000fc4000001ff00 */
[----:B------:R-:W-:Y:S01]  /*1680*/  CS2R R90, SRZ ;  /* 0x00000000005a7805 */ /* 0x000fe2000001ff00 */
[----:B------:R-:W-:Y:S01]  /*1690*/  UMOV UR6, 0x1 ;  /* 0x0000000100067882 */ /* 0x000fe20000000000 */
[----:B------:R-:W-:Y:S02]  /*16a0*/  CS2R R92, SRZ ;  /* 0x00000000005c7805 */ /* 0x000fe4000001ff00 */
[----:B------:R-:W-:Y:S02]  /*16b0*/  CS2R R94, SRZ ;  /* 0x00000000005e7805 */ /* 0x000fe4000001ff00 */
[----:B------:R-:W-:Y:S02]  /*16c0*/  CS2R R96, SRZ ;  /* 0x0000000000607805 */ /* 0x000fe4000001ff00 */
[----:B------:R-:W-:Y:S02]  /*16d0*/  CS2R R98, SRZ ;  /* 0x0000000000627805 */ /* 0x000fe4000001ff00 */
[----:B------:R-:W-:Y:S01]  /*16e0*/  CS2R R100, SRZ ;  /* 0x0000000000647805 */ /* 0x000fe2000001ff00 */
[----:B------:R-:W-:Y:S01]  /*16f0*/  QGMMA.64x128x32.F32.E5M2.E5M2 R24, gdesc[UR12], RZ, !UPT, gsb0 ;  /* 0x01e000000c1879f3 */ /* 0x000fe2000c0038ff */
        /* <DEDUP_REMOVED lines=17> */
[----:B------:R-:W-:Y:S01]  /*1810*/  CS2R R136, SRZ ;  /* 0x0000000000887805 */ /* 0x000fe2000001ff00 */
[----:B------:R-:W-:Y:S02]  /*1820*/  IMAD.MOV.U32 R139, RZ, RZ, RZ ;  /* 0x000000ffff8b7224 */ /* 0x000fe400078e00ff */
[----:B------:R-:W-:Y:S01]  /*1830*/  IMAD.MOV.U32 R141, RZ, RZ, RZ ;  /* 0x000000ffff8d7224 */ /* 0x000fe200078e00ff */
[----:B------:R-:W-:Y:S06]  /*1840*/  @!P0 BRA `(.L_x_18) ;  /* 0x0000000400088947 */ /* 0x000fec0003800000 */
[----:B------:R-:W-:Y:S02]  /*1850*/  WARPGROUP.DEPBAR.LE gsb0, 0x0 ;  /* 0x00008000000079c5 */ /* 0x000fe40000010000 */
[----:B------:R-:W-:-:S01]  /*1860*/  FADD R141, RZ, R24 ;  /* 0x00000018ff8d7221 */ /* 0x000fc20000000000 */
[----:B------:R-:W-:Y:S01]  /*1870*/  FADD R136, RZ, R25 ;  /* 0x00000019ff887221 */ /* 0x000fe20000000000 */
        /* <DEDUP_REMOVED lines=62> */
[----:B------:R-:W-:-:S06]  /*1c60*/  UMOV UR6, URZ ;  /* 0x0000003f00067c82 */ /* 0x000fcc0008000000 */
.L_x_18:
[----:B------:R-:W-:-:S04]  /*1c70*/  UIADD3 UR16, UR5, 0x1, URZ ;  /* 0x0000000105107890 */ /* 0x000fc8000fffe03f */
[----:B------:R-:W-:-:S04]  /*1c80*/  UISETP.NE.AND UP0, UPT, UR16, 0x3, UPT ;  /* 0x000000031000788c */ /* 0x000fc8000bf05270 */
[----:B------:R-:W-:Y:S02]  /*1c90*/  USEL UR8, URZ, 0x1, UP0 ;  /* 0x000000013f087887 */ /* 0x000fe40008000000 */
[----:B------:R-:W-:Y:S02]  /*1ca0*/  USEL UR16, UR16, URZ, UP0 ;  /* 0x0000003f10107287 */ /* 0x000fe40008000000 */
[----:B------:R-:W-:-:S06]  /*1cb0*/  ULOP3.LUT UR8, UR4, UR8, URZ, 0x3c, !UPT ;  /* 0x0000000804087292 */ /* 0x000fcc000f8e3c3f */
[----:B------:R-:W-:Y:S01]  /*1cc0*/  IMAD.U32 R142, RZ, RZ, UR8 ;  /* 0x00000008ff8e7e24 */ /* 0x000fe2000f8e00ff */
[----:B------:R-:W-:-:S06]  /*1cd0*/  UMOV UR8, 0x1 ;  /* 0x0000000100087882 */ /* 0x000fcc0000000000 */
.L_x_13:
[----:B------:R-:W-:-:S04]  /*1ce0*/  UISETP.LT.AND UP0, UPT, UR9, 0x1, UPT ;  /* 0x000000010900788c */ /* 0x000fc8000bf01270 */
[----:B------:R-:W-:-:S04]  /*1cf0*/  USEL UR12, UR9, 0x1, UP0 ;  /* 0x00000001090c7887 */ /* 0x000fc80008000000 */
[----:B------:R-:W-:-:S04]  /*1d00*/  UIADD3 UR12, UR9, -UR12, URZ ;  /* 0x8000000c090c7290 */ /* 0x000fc8000fffe03f */
[----:B------:R-:W-:-:S06]  /*1d10*/  UISETP.GE.AND UP0, UPT, UR12, 0x1, UPT ;  /* 0x000000010c00788c */ /* 0x000fcc000bf06270 */
[----:B------:R-:W-:-:S13]  /*1d20*/  PLOP3.LUT P0, PT, PT, PT, UP0, 0x80, 0x0 ;  /* 0x000000000000781c */ /* 0x000fda0003f0f008 */
[----:B------:R-:W-:Y:S05]  /*1d30*/  @!P0 BRA `(.L_x_19) ;  /* 0x0000000400f08947 */ /* 0x000fea0003800000 */
[----:B01----:R-:W-:Y:S01]  /*1d40*/  IMAD.U32 R10, RZ, RZ, UR12 ;  /* 0x0000000cff0a7e24 */ /* 0x003fe2000f8e00ff */
[----:B------:R-:W-:Y:S01]  /*1d50*/  UMOV UR17, UR5 ;  /* 0x0000000500117c82 */ /* 0x000fe20008000000 */
[----:B------:R-:W-:-:S05]  /*1d60*/  ULDC UR20, c[0x0][0x50c] ;  /* 0x0001430000147ab9 */ /* 0x000fca0000000800 */
.L_x_27:
[----:B------:R-:W-:-:S13]  /*1d70*/  ISETP.NE.AND P1, PT, R138, 0x3, PT ;  /* 0x000000038a00780c */ /* 0x000fda0003f25270 */
[----:B01----:R-:W-:Y:S05]  /*1d80*/  @!P1 BRA `(.L_x_20) ;  /* 0x0000000000049947 */ /* 0x003fea0003800000 */
[----:B------:R-:W-:Y:S01]  /*1d90*/  BPT.TRAP 0x1 ;  /* 0x000000040000795c */ /* 0x000fe20000300000 */
.L_x_20:
[----:B------:R-:W0:Y:S01]  /*1da0*/  S2UR UR12, SR_CgaCtaId ;  /* 0x00000000000c79c3 */ /* 0x000e220000008800 */
[----:B------:R-:W-:Y:S01]  /*1db0*/  UMOV UR10, 0x400 ;  /* 0x00000400000a7882 */ /* 0x000fe20000000000 */
[----:B------:R-:W-:Y:S01]  /*1dc0*/  SHF.L.U32 R11, R142, 0x1f, RZ ;  /* 0x0000001f8e0b7819 */ /* 0x000fe200000006ff */
[----:B0-----:R-:W-:-:S04]  /*1dd0*/  ULEA UR10, UR12, UR10, 0x18 ;  /* 0x0000000a0c0a7291 */ /* 0x001fc8000f8ec03f */
[----:B------:R-:W-:-:S09]  /*1de0*/  ULEA UR12, UR16, UR10, 0x3 ;  /* 0x0000000a100c7291 */ /* 0x000fd2000f8e183f */
[----:B------:R0:W1:Y:S01]  /*1df0*/  SYNCS.PHASECHK.TRANS64.TRYWAIT P0, [UR12], R11 ;  /* 0x0000000bff0075a7 */ /* 0x000062000800014c */
[----:B------:R-:W-:Y:S05]  /*1e00*/  @!P1 BRA `(.L_x_21) ;  /* 0x0000000000049947 */ /* 0x000fea0003800000 */
[----:B------:R-:W-:Y:S01]  /*1e10*/  BPT.TRAP 0x1 ;  /* 0x000000040000795c */ /* 0x000fe20000300000 */
.L_x_21:
[----:B-1----:R-:W-:Y:S05]  /*1e20*/  @P0 BRA `(.L_x_22) ;  /* 0x0000000000080947 */ /* 0x002fea0003800000 */
[----:B------:R-:W1:Y:S02]  /*1e30*/  SYNCS.PHASECHK.TRANS64.TRYWAIT P0, [UR12], R11 ;  /* 0x0000000bff0075a7 */ /* 0x000e64000800014c */
[----:B-1----:R-:W-:Y:S05]  /*1e40*/  @!P0 BRA `(.L_x_23) ;  /* 0x0000007000808947 */ /* 0x002fea0003800000 */
.L_x_22:
[----:B------:R-:W-:Y:S01]  /*1e50*/  UIADD3 UR12, UR10, 0x3100, URZ ;  /* 0x000031000a0c7890 */ /* 0x000fe2000fffe03f */
[----:B------:R-:W-:Y:S01]  /*1e60*/  WARPGROUP.ARRIVE ;  /* 0x00000000000079c5 */ /* 0x000fe20000000000 */
[----:B------:R-:W-:Y:S02]  /*1e70*/  UISETP.NE.AND UP0, UPT, UR7, URZ, UPT ;  /* 0x0000003f0700728c */ /* 0x000fe4000bf05270 */
[----:B------:R-:W-:Y:S02]  /*1e80*/  USHF.R.U32.HI UR12, URZ, 0x4, UR12 ;  /* 0x000000043f0c7899 */ /* 0x000fe4000801160c */
[----:B------:R-:W-:Y:S02]  /*1e90*/  USEL UR8, UR8, URZ, !UP0 ;  /* 0x0000003f08087287 */ /* 0x000fe4000c000000 */
[----:B------:R-:W-:Y:S02]  /*1ea0*/  ULOP3.LUT UR7, UR12, 0x3fff, URZ, 0xc0, !UPT ;  /* 0x00003fff0c077892 */ /* 0x000fe4000f8ec03f */
[----:B------:R-:W-:-:S02]  /*1eb0*/  ULOP3.LUT UR12, UR11, 0x10000, URZ, 0xfc, !UPT ;  /* 0x000100000b0c7892 */ /* 0x000fc4000f8efc3f */
[----:B------:R-:W-:Y:S02]  /*1ec0*/  ULOP3.LUT UR7, UR7, 0x10000, URZ, 0xfc, !UPT ;  /* 0x0001000007077892 */ /* 0x000fe4000f8efc3f */
[----:B------:R-:W-:Y:S02]  /*1ed0*/  UISETP.NE.U32.AND UP0, UPT, UR8, URZ, UPT ;  /* 0x0000003f0800728c */ /* 0x000fe4000bf05070 */
[----:B------:R-:W-:Y:S02]  /*1ee0*/  ULEA UR12, UR16, UR12, 0x8 ;  /* 0x0000000c100c7291 */ /* 0x000fe4000f8e403f */
[----:B------:R-:W-:Y:S01]  /*1ef0*/  ULEA UR14, UR16, UR7, 0x8 ;  /* 0x00000007100e7291 */ /* 0x000fe2000f8e403f */
[----:B------:R-:W-:Y:S01]  /*1f00*/  UMOV UR13, 0xc0000010 ;  /* 0xc0000010000d7882 */ /* 0x000fe20000000000 */
[----:B------:R-:W-:Y:S01]  /*1f10*/  UMOV UR15, 0xc0000010 ;  /* 0xc0000010000f7882 */ /* 0x000fe20000000000 */
[----:B------:R-:W-:-:S06]  /*1f20*/  UIADD3 UR6, UR6, 0x1, URZ ;  /* 0x0000000106067890 */ /* 0x000fcc000fffe03f */
[----:B------:R-:W-:Y:S01]  /*1f30*/  QGMMA.64x128x32.F32.E5M2.E5M2 R24, gdesc[UR12], R24, UP0, gsb0 ;  /* 0x01e000000c1879f3 */ /* 0x000fe2000b803818 */
[----:B------:R-:W-:-:S04]  /*1f40*/  UISETP.NE.AND UP0, UPT, UR6, UR20, UPT ;  /* 0x000000140600728c */ /* 0x000fc8000bf05270 */
[----:B------:R-:W-:-:S06]  /*1f50*/  USEL UR7, URZ, 0x1, UP0 ;  /* 0x000000013f077887 */ /* 0x000fcc0008000000 */
[----:B------:R-:W-:Y:S01]  /*1f60*/  ISETP.NE.AND P0, PT, RZ, UR7, PT ;  /* 0x00000007ff007c0c */ /* 0x000fe2000bf05270 */
[----:B------:R-:W-:-:S12]  /*1f70*/  WARPGROUP.DEPBAR.LE gsb0, 0x1 ;  /* 0x00008000000079c5 */ /* 0x000fd80000010100 */
[----:B------:R-:W-:Y:S05]  /*1f80*/  @!P0 BRA `(.L_x_24) ;  /* 0x0000000400088947 */ /* 0x000fea0003800000 */
[----:B------:R-:W-:Y:S02]  /*1f90*/  WARPGROUP.DEPBAR.LE gsb0, 0x0 ;  /* 0x00008000000079c5 */ /* 0x000fe40000010000 */
[----:B------:R-:W-:-:S01]  /*1fa0*/  FADD R141, R24, R141 ;  /* 0x0000008d188d7221 */ /* 0x000fc20000000000 */
[----:B------:R-:W-:Y:S01]  /*1fb0*/  FADD R136, R25, R136 ;  /* 0x0000008819887221 */ /* 0x000fe20000000000 */
        /* <DEDUP_REMOVED lines=62> */
[----:B------:R-:W-:-:S06]  /*23a0*/  UMOV UR6, URZ ;  /* 0x0000003f00067c82 */ /* 0x000fcc0008000000 */
.L_x_24:
[----:B------:R-:W-:Y:S05]  /*23b0*/  @!P1 BRA `(.L_x_25) ;  /* 0x0000000000049947 */ /* 0x000fea0003800000 */
[----:B------:R-:W-:Y:S01]  /*23c0*/  BPT.TRAP 0x1 ;  /* 0x000000040000795c */ /* 0x000fe20000300000 */
.L_x_25:
[----:B------:R-:W-:Y:S01]  /*23d0*/  ULEA UR8, UR17, UR10, 0x3 ;  /* 0x0000000a11087291 */ /* 0x000fe2000f8e183f */
[----:B------:R-:W-:-:S03]  /*23e0*/  ISETP.GT.U32.AND P0, PT, R4, 0x1, PT ;  /* 0x000000010400780c */ /* 0x000fc60003f04070 */
[----:B------:R-:W-:-:S04]  /*23f0*/  UIADD3 UR8, UR8, 0x18, URZ ;  /* 0x0000001808087890 */ /* 0x000fc8000fffe03f */
[----:B------:R-:W-:-:S09]  /*2400*/  UPRMT UR8, URZ, 0x654, UR8 ;  /* 0x000006543f087896 */ /* 0x000fd20008000008 */
[----:B------:R-:W-:Y:S01]  /*2410*/  SYNCS.ARRIVE.TRANS64.RED.A1T0 RZ, [UR8], RZ ;  /* 0x000000ffffff79a7 */ /* 0x000fe20008100408 */
[----:B------:R-:W-:Y:S05]  /*2420*/  @P0 BRA `(.L_x_26) ;  /* 0x0000000000040947 */ /* 0x000fea0003800000 */
[----:B------:R-:W-:Y:S01]  /*2430*/  BPT.TRAP 0x1 ;  /* 0x000000040000795c */ /* 0x000fe20000300000 */
.L_x_26:
[----:B------:R-:W-:Y:S01]  /*2440*/  UIADD3 UR16, UR16, 0x1, URZ ;  /* 0x0000000110107890 */ /* 0x000fe2000fffe03f */
[C---:B------:R-:W-:Y:S01]  /*2450*/  ISETP.GT.AND P0, PT, R10.reuse, 0x1, PT ;  /* 0x000000010a00780c */ /* 0x040fe20003f04270 */
[----:B------:R-:W-:Y:S01]  /*2460*/  UIADD3 UR17, UR17, 0x1, URZ ;  /* 0x0000000111117890 */ /* 0x000fe2000fffe03f */
[----:B------:R-:W-:Y:S01]  /*2470*/  VIADD R10, R10, 0xffffffff ;  /* 0xffffffff0a0a7836 */ /* 0x000fe20000000000 */
[----:B------:R-:W-:Y:S02]  /*2480*/  UISETP.NE.AND UP0, UPT, UR16, 0x3, UPT ;  /* 0x000000031000788c */ /* 0x000fe4000bf05270 */
[----:B------:R-:W-:Y:S02]  /*2490*/  UISETP.NE.AND UP1, UPT, UR17, 0x3, UPT ;  /* 0x000000031100788c */ /* 0x000fe4000bf25270 */
[----:B------:R-:W-:Y:S02]  /*24a0*/  USEL UR8, URZ, 0x1, UP0 ;  /* 0x000000013f087887 */ /* 0x000fe40008000000 */
[----:B------:R-:W-:-:S02]  /*24b0*/  USEL UR16, UR16, URZ, UP0 ;  /* 0x0000003f10107287 */ /* 0x000fc40008000000 */
[----:B------:R-:W-:Y:S02]  /*24c0*/  USEL UR17, UR17, URZ, UP1 ;  /* 0x0000003f11117287 */ /* 0x000fe40008800000 */
[----:B------:R-:W-:Y:S01]  /*24d0*/  LOP3.LUT R142, R142, UR8, RZ, 0x3c, !PT ;  /* 0x000000088e8e7c12 */ /* 0x000fe2000f8e3cff */
[----:B------:R-:W-:Y:S01]  /*24e0*/  UMOV UR8, 0x1 ;  /* 0x0000000100087882 */ /* 0x000fe20000000000 */
[----:B------:R-:W-:Y:S08]  /*24f0*/  @P0 BRA `(.L_x_27) ;  /* 0xfffffff8001c0947 */ /* 0x000ff0000383ffff */
.L_x_19:
[----:B------:R-:W-:Y:S01]  /*2500*/  UISETP.NE.AND UP0, UPT, UR6, URZ, UPT ;  /* 0x0000003f0600728c */ /* 0x000fe2000bf05270 */
[----:B01----:R-:W0:Y:S03]  /*2510*/  LDC R10, c[0x0][0x28c] ;  /* 0x0000a300ff0a7b82 */ /* 0x003e260000000800 */
[----:B------:R-:W-:-:S06]  /*2520*/  USEL UR6, URZ, 0x1, !UP0 ;  /* 0x000000013f067887 */ /* 0x000fcc000c000000 */
[----:B------:R-:W-:Y:S02]  /*2530*/  ISETP.NE.AND P0, PT, RZ, UR6, PT ;  /* 0x00000006ff007c0c */ /* 0x000fe4000bf05270 */
[----:B0-----:R-:W-:-:S11]  /*2540*/  ISETP.GE.AND P1, PT, R10, 0x1, PT ;  /* 0x000000010a00780c */ /* 0x001fd60003f26270 */
[----:B------:R-:W-:Y:S05]  /*2550*/  @!P0 BRA `(.L_x_28) ;  /* 0x0000000400048947 */ /* 0x000fea0003800000 */
[----:B------:R-:W-:Y:S02]  /*2560*/  WARPGROUP.DEPBAR.LE gsb0, 0x0 ;  /* 0x00008000000079c5 */ /* 0x000fe40000010000 */
[----:B------:R-:W-:Y:S01]  /*2570*/  FADD R141, R24, R141 ;  /* 0x0000008d188d7221 */ /* 0x000fe20000000000 */
        /* <DEDUP_REMOVED lines=62> */
[----:B------:R-:W-:-:S07]  /*2960*/  FADD R14, R14, R87 ;  /* 0x000000570e0e7221 */ /* 0x000fce0000000000 */
.L_x_28:
[----:B------:R-:W-:Y:S02]  /*2970*/  WARPGROUP.DEPBAR.LE gsb0, 0x0 ;  /* 0x00008000000079c5 */ /* 0x000fe40000010000 */
[----:B------:R-:W-:Y:S05]  /*2980*/  @!P1 BRA `(.L_x_29) ;  /* 0x0000000000409947 */ /* 0x000fea0003800000 */
[----:B------:R-:W-:-:S13]  /*2990*/  ISETP.NE.AND P0, PT, R138, 0x3, PT ;  /* 0x000000038a00780c */ /* 0x000fda0003f05270 */
[----:B------:R-:W-:Y:S05]  /*29a0*/  @!P0 BRA `(.L_x_30) ;  /* 0x0000000000048947 */ /* 0x000fea0003800000 */
[----:B------:R-:W-:Y:S01]  /*29b0*/  BPT.TRAP 0x1 ;  /* 0x000000040000795c */ /* 0x000fe20000300000 */
.L_x_30:
[----:B------:R-:W-:Y:S01]  /*29c0*/  UISETP.LT.AND UP0, UPT, UR9, 0x1, UPT ;  /* 0x000000010900788c */ /* 0x000fe2000bf01270 */
[----:B------:R-:W-:-:S03]  /*29d0*/  ISETP.GT.U32.AND P0, PT, R4, 0x1, PT ;  /* 0x000000010400780c */ /* 0x000fc60003f04070 */
[----:B------:R-:W-:-:S04]  /*29e0*/  USEL UR8, UR9, 0x1, UP0 ;  /* 0x0000000109087887 */ /* 0x000fc80008000000 */
[----:B------:R-:W-:-:S04]  /*29f0*/  UIADD3 UR8, UR5, UR9, -UR8 ;  /* 0x0000000905087290 */ /* 0x000fc8000fffe808 */
[----:B------:R-:W-:-:S04]  /*2a00*/  UIMAD.WIDE.U32 UR6, UR8, -0x55555555, URZ ;  /* 0xaaaaaaab080678a5 */ /* 0x000fc8000f8e003f */
[----:B------:R-:W-:-:S04]  /*2a10*/  USHF.R.U32.HI UR6, URZ, 0x1, UR7 ;  /* 0x000000013f067899 */ /* 0x000fc80008011607 */
[----:B------:R-:W-:-:S04]  /*2a20*/  UIMAD UR8, UR6, -0x3, UR8 ;  /* 0xfffffffd060878a4 */ /* 0x000fc8000f8e0208 */
[----:B------:R-:W-:-:S04]  /*2a30*/  ULEA UR8, UR8, UR10, 0x3 ;  /* 0x0000000a08087291 */ /* 0x000fc8000f8e183f */
[----:B------:R-:W-:-:S04]  /*2a40*/  UIADD3 UR8, UR8, 0x18, URZ ;  /* 0x0000001808087890 */ /* 0x000fc8000fffe03f */
[----:B------:R-:W-:-:S09]  /*2a50*/  UPRMT UR8, URZ, 0x654, UR8 ;  /* 0x000006543f087896 */ /* 0x000fd20008000008 */
[----:B------:R-:W-:Y:S01]  /*2a60*/  SYNCS.ARRIVE.TRANS64.RED.A1T0 RZ, [UR8], RZ ;  /* 0x000000ffffff79a7 */ /* 0x000fe20008100408 */
[----:B------:R-:W-:Y:S05]  /*2a70*/  @P0 BRA `(.L_x_29) ;  /* 0x0000000000040947 */ /* 0x000fea0003800000 */
[----:B------:R-:W-:Y:S01]  /*2a80*/  BPT.TRAP 0x1 ;  /* 0x000000040000795c */ /* 0x000fe20000300000 */
.L_x_29:
[----:B------:R-:W0:Y:S01]  /*2a90*/  LDC R26, c[0x0][0x288] ;  /* 0x0000a200ff1a7b82 */ /* 0x000e220000000800 */
[--C-:B------:R-:W-:Y:S01]  /*2aa0*/  SHF.R.U32.HI R10, RZ, 0x2, R0.reuse ;  /* 0x00000002ff0a7819 */ /* 0x100fe20000011600 */
[----:B------:R-:W-:Y:S01]  /*2ab0*/  IMAD.SHL.U32 R29, R7, 0x80, RZ ;  /* 0x00000080071d7824 */ /* 0x000fe200078e00ff */
[----:B------:R-:W-:Y:S01]  /*2ac0*/  SHF.R.U32.HI R25, RZ, 0x7, R0 ;  /* 0x00000007ff197819 */ /* 0x000fe20000011600 */
[----:B------:R-:W-:Y:S01]  /*2ad0*/  UIADD3 UR5, UR9, UR5, URZ ;  /* 0x0000000509057290 */ /* 0x000fe2000fffe03f */
[----:B------:R-:W-:Y:S01]  /*2ae0*/  LOP3.LUT R11, R10, 0x7, RZ, 0xc0, !PT ;  /* 0x000000070a0b7812 */ /* 0x000fe200078ec0ff */
[----:B------:R-:W-:Y:S01]  /*2af0*/  IMAD.SHL.U32 R31, R6, 0x80, RZ ;  /* 0x00000080061f7824 */ /* 0x000fe200078e00ff */
[----:B------:R-:W-:Y:S01]  /*2b00*/  LOP3.LUT R10, R25, 0x1, RZ, 0xc0, !PT ;  /* 0x00000001190a7812 */ /* 0x000fe200078ec0ff */
[----:B------:R-:W-:Y:S01]  /*2b10*/  UISETP.GT.U32.AND UP0, UPT, UR5, 0x2, UPT ;  /* 0x000000020500788c */ /* 0x000fe2000bf04070 */
[----:B------:R-:W-:Y:S01]  /*2b20*/  LOP3.LUT R24, R0, 0x60, RZ, 0xc0, !PT ;  /* 0x0000006000187812 */ /* 0x000fe200078ec0ff */
[----:B------:R-:W-:Y:S01]  /*2b30*/  ULDC UR12, c[0x0][0x284] ;  /* 0x0000a100000c7ab9 */ /* 0x000fe20000000800 */
[----:B------:R-:W-:Y:S01]  /*2b40*/  UISETP.GE.U32.AND UP1, UPT, UR9, 0x3, UPT ;  /* 0x000000030900788c */ /* 0x000fe2000bf26070 */
[----:B------:R-:W-:Y:S01]  /*2b50*/  IMAD.SHL.U32 R30, R10, 0x40, RZ ;  /* 0x000000400a1e7824 */ /* 0x000fe200078e00ff */
[----:B------:R-:W-:Y:S01]  /*2b60*/  SHF.R.U32.HI R28, RZ, 0x1, R24 ;  /* 0x00000001ff1c7819 */ /* 0x000fe20000011618 */
[----:B------:R-:W-:Y:S01]  /*2b70*/  UISETP.LT.U32.AND UP0, UPT, UR9, 0x3, UP0 ;  /* 0x000000030900788c */ /* 0x000fe20008701070 */
[----:B------:R-:W-:Y:S01]  /*2b80*/  LOP3.LUT R24, R0, 0x3, RZ, 0xc0, !PT ;  /* 0x0000000300187812 */ /* 0x000fe200078ec0ff */
[----:B------:R-:W-:Y:S01]  /*2b90*/  UIMAD.WIDE.U32 UR6, UR5, -0x55555555, URZ ;  /* 0xaaaaaaab050678a5 */ /* 0x000fe2000f8e003f */
[--C-:B------:R-:W-:Y:S01]  /*2ba0*/  IADD3 R25, RZ, -R28, -R11.reuse ;  /* 0x8000001cff197210 */ /* 0x100fe20007ffe80b */
[----:B------:R-:W-:Y:S01]  /*2bb0*/  USEL UR8, URZ, 0x1, !UP0 ;  /* 0x000000013f087887 */ /* 0x000fe2000c000000 */
[----:B------:R-:W-:Y:S01]  /*2bc0*/  LOP3.LUT R11, R30, 0x40, R11, 0xe2, !PT ;  /* 0x000000401e0b7812 */ /* 0x000fe200078ee20b */
[----:B------:R-:W-:Y:S01]  /*2bd0*/  ULDC.64 UR10, c[0x0][0x5d0] ;  /* 0x00017400000a7ab9 */ /* 0x000fe20000000a00 */
[----:B------:R-:W-:Y:S01]  /*2be0*/  SHF.R.S32.HI R34, RZ, 0x1f, R5 ;  /* 0x0000001fff227819 */ /* 0x000fe20000011405 */
[----:B------:R-:W-:Y:S01]  /*2bf0*/  IMAD R10, R10, -0x40, R25 ;  /* 0xffffffc00a0a7824 */ /* 0x000fe200078e0219 */
[----:B------:R-:W-:Y:S01]  /*2c00*/  USHF.R.U32.HI UR6, URZ, 0x1, UR7 ;  /* 0x000000013f067899 */ /* 0x000fe20008011607 */
[----:B0-----:R-:W-:Y:S01]  /*2c10*/  IMAD R30, R24, -0x2, R26 ;  /* 0xfffffffe181e7824 */ /* 0x001fe200078e021a */
[----:B------:R-:W-:Y:S01]  /*2c20*/  ISETP.GE.AND P0, PT, R29, R26, PT ;  /* 0x0000001a1d00720c */ /* 0x000fe20003f06270 */
[----:B------:R-:W-:Y:S01]  /*2c30*/  IMAD.SHL.U32 R24, R0, 0x2, RZ ;  /* 0x0000000200187824 */ /* 0x000fe200078e00ff */
[----:B------:R-:W-:Y:S01]  /*2c40*/  ULOP3.LUT UR4, UR4, UR8, URZ, 0x3c, !UPT ;  /* 0x0000000804047292 */ /* 0x000fe2000f8e3c3f */
[----:B------:R-:W-:Y:S01]  /*2c50*/  IMAD R32, R34, UR10, RZ ;  /* 0x0000000a22207c24 */ /* 0x000fe2000f8e02ff */
[----:B------:R-:W-:Y:S01]  /*2c60*/  ISETP.GE.OR P0, PT, R31, UR12, P0 ;  /* 0x0000000c1f007c0c */ /* 0x000fe20008706670 */
[----:B------:R-:W-:Y:S01]  /*2c70*/  IMAD.WIDE R26, R6, 0x80, RZ ;  /* 0x00000080061a7825 */ /* 0x000fe200078e02ff */
[----:B------:R-:W-:Y:S01]  /*2c80*/  LOP3.LUT R24, R29, 0x6, R24, 0xf8, !PT ;  /* 0x000000061d187812 */ /* 0x000fe200078ef818 */
[----:B------:R-:W-:Y:S01]  /*2c90*/  UIMAD UR5, UR6, -0x3, UR5 ;  /* 0xfffffffd060578a4 */ /* 0x000fe2000f8e0205 */
[----:B------:R-:W-:Y:S01]  /*2ca0*/  IADD3 R36, -R31, UR12, R10 ;  /* 0x0000000c1f247c10 */ /* 0x000fe2000fffe10a */
[----:B------:R-:W-:Y:S01]  /*2cb0*/  IMAD R33, R5, UR11, R32 ;  /* 0x0000000b05217c24 */ /* 0x000fe2000f8e0220 */
[----:B------:R-:W-:Y:S01]  /*2cc0*/  SHF.R.S32.HI R25, RZ, 0x1f, R24 ;  /* 0x0000001fff197819 */ /* 0x000fe20000011418 */
[----:B------:R-:W-:Y:S01]  /*2cd0*/  @UP1 ULOP3.LUT UR4, UR4, 0x1, UR6, 0x78, !UPT ;  /* 0x0000000104041892 */ /* 0x000fe2000f8e7806 */
[----:B------:R-:W-:Y:S01]  /*2ce0*/  LOP3.LUT R35, R26, R11, R28, 0xfe, !PT ;  /* 0x0000000b1a237212 */ /* 0x000fe200078efe1c */
[----:B------:R-:W-:-:S02]  /*2cf0*/  IMAD.IADD R29, R30, 0x1, -R29 ;  /* 0x000000011e1d7824 */ /* 0x000fc400078e0a1d */
[----:B------:R-:W-:-:S04]  /*2d00*/  IMAD.WIDE.U32 R6, R5, UR10, R24 ;  /* 0x0000000a05067c25 */ /* 0x000fc8000f8e0018 */
[----:B------:R-:W-:Y:S02]  /*2d10*/  IMAD.IADD R7, R7, 0x1, R33 ;  /* 0x0000000107077824 */ /* 0x000fe400078e0221 */
[----:B------:R-:W-:Y:S01]  /*2d20*/  IMAD.MOV.U32 R28, RZ, RZ, -0x1 ;  /* 0xffffffffff1c7424 */ /* 0x000fe200078e00ff */
[----:B------:R-:W-:Y:S06]  /*2d30*/  @P0 BRA `(.L_x_31) ;  /* 0x0000004400a40947 */ /* 0x000fec0003800000 */
[----:B------:R-:W0:Y:S01]  /*2d40*/  LDC.64 R32, c[0x0][0x5c8] ;  /* 0x00017200ff207b82 */ /* 0x000e220000000a00 */
[----:B------:R-:W-:Y:S01]  /*2d50*/  ULDC.64 UR6, c[0x0][0x5c0] ;  /* 0x0001700000067ab9 */ /* 0x000fe20000000a00 */
[----:B------:R-:W-:Y:S01]  /*2d60*/  BSSY B0, `(.L_x_31) ;  /* 0x0000466000007945 */ /* 0x000fe20003800000 */
[-C--:B0-----:R-:W-:Y:S02]  /*2d70*/  IMAD R10, R27, R32.reuse, RZ ;  /* 0x000000201b0a7224 */ /* 0x081fe400078e02ff */
[----:B------:R-:W-:-:S04]  /*2d80*/  IMAD.WIDE.U32 R6, R35, R32, R6 ;  /* 0x0000002023067225 */ /* 0x000fc800078e0006 */
[----:B------:R-:W-:Y:S01]  /*2d90*/  IMAD R31, R35, R33, R10 ;  /* 0x00000021231f7224 */ /* 0x000fe200078e020a */
[----:B------:R-:W-:Y:S02]  /*2da0*/  LEA R11, P0, R32, R6, 0x3 ;  /* 0x00000006200b7211 */ /* 0x000fe400078018ff */
[----:B------:R-:W-:Y:S01]  /*2db0*/  IADD3 R10, P1, R6, UR6, RZ ;  /* 0x00000006060a7c10 */ /* 0x000fe2000ff3e0ff */
[----:B------:R-:W-:Y:S01]  /*2dc0*/  IMAD.IADD R31, R7, 0x1, R31 ;  /* 0x00000001071f7824 */ /* 0x000fe200078e021f */
[----:B------:R-:W-:-:S04]  /*2dd0*/  IADD3 R6, P3, R11, UR6, RZ ;  /* 0x000000060b067c10 */ /* 0x000fc8000ff7e0ff */
[----:B------:R-:W-:Y:S02]  /*2de0*/  LEA.HI.X R7, R32, R31, R33, 0x3, P0 ;  /* 0x0000001f20077211 */ /* 0x000fe400000f1c21 */
[----:B---3-5:R-:W-:Y:S02]  /*2df0*/  FSETP.NEU.AND P0, PT, R9, RZ, PT ;  /* 0x000000ff0900720b */ /* 0x028fe40003f0d000 */
[----:B------:R-:W-:Y:S02]  /*2e00*/  IADD3.X R11, R31, UR7, RZ, P1, !PT ;  /* 0x000000071f0b7c10 */ /* 0x000fe40008ffe4ff */
[----:B------:R-:W-:-:S09]  /*2e10*/  IADD3.X R7, R7, UR7, RZ, P3, !PT ;  /* 0x0000000707077c10 */ /* 0x000fd20009ffe4ff */
[----:B------:R-:W-:Y:S05]  /*2e20*/  @!P0 BRA `(.L_x_32) ;  /* 0x00000034005c8947 */ /* 0x000fea0003800000 */
[----:B------:R-:W-:Y:S01]  /*2e30*/  ULDC.64 UR6, c[0x0][0x5b8] ;  /* 0x00016e0000067ab9 */ /* 0x000fe20000000a00 */
[----:B------:R-:W-:Y:S01]  /*2e40*/  ISETP.GE.AND P0, PT, R36, 0x1, PT ;  /* 0x000000012400780c */ /* 0x000fe20003f06270 */
[----:B------:R-:W-:Y:S01]  /*2e50*/  IMAD R32, R34, UR6, RZ ;  /* 0x0000000622207c24 */ /* 0x000fe2000f8e02ff */
[----:B------:R-:W-:Y:S01]  /*2e60*/  ULDC.64 UR10, c[0x0][0x5a8] ;  /* 0x00016a00000a7ab9 */ /* 0x000fe20000000a00 */
[----:B------:R-:W-:Y:S01]  /*2e70*/  IMAD.WIDE.U32 R30, R5, UR6, R24 ;  /* 0x00000006051e7c25 */ /* 0x000fe2000f8e0018 */
[----:B------:R-:W-:Y:S01]  /*2e80*/  ISETP.LT.OR P4, PT, R29, 0x1, !P0 ;  /* 0x000000011d00780c */ /* 0x000fe20004781670 */
[----:B------:R-:W-:Y:S02]  /*2e90*/  BSSY B1, `(.L_x_33) ;  /* 0x000000c000017945 */ /* 0x000fe40003800000 */
[----:B------:R-:W-:Y:S01]  /*2ea0*/  IMAD R5, R5, UR7, R32 ;  /* 0x0000000705057c24 */ /* 0x000fe2000f8e0220 */
[----:B------:R-:W-:-:S03]  /*2eb0*/  ULDC.64 UR6, c[0x0][0x5b0] ;  /* 0x00016c0000067ab9 */ /* 0x000fc60000000a00 */
[----:B------:R-:W-:Y:S02]  /*2ec0*/  IMAD.IADD R31, R31, 0x1, R5 ;  /* 0x000000011f1f7824 */ /* 0x000fe400078e0205 */
[----:B------:R-:W-:Y:S02]  /*2ed0*/  IMAD R5, R27, UR6, RZ ;  /* 0x000000061b057c24 */ /* 0x000fe4000f8e02ff */
[----:B------:R-:W-:-:S04]  /*2ee0*/  IMAD.WIDE.U32 R24, R35, UR6, R30 ;  /* 0x0000000623187c25 */ /* 0x000fc8000f8e001e */
[----:B------:R-:W-:Y:S01]  /*2ef0*/  IMAD R5, R35, UR7, R5 ;  /* 0x0000000723057c24 */ /* 0x000fe2000f8e0205 */
[----:B------:R-:W-:-:S04]  /*2f00*/  IADD3 R24, P1, R24, UR10, RZ ;  /* 0x0000000a18187c10 */ /* 0x000fc8000ff3e0ff */
[--C-:B------:R-:W-:Y:S02]  /*2f10*/  IADD3.X R25, R25, UR11, R5.reuse, P1, !PT ;  /* 0x0000000b19197c10 */ /* 0x100fe40008ffe405 */
[----:B------:R-:W-:Y:S01]  /*2f20*/  PRMT R5, RZ, 0x7610, R5 ;  /* 0x00007610ff057816 */ /* 0x000fe20000000005 */
[----:B------:R-:W-:Y:S06]  /*2f30*/  @P4 BRA `(.L_x_34) ;  /* 0x0000000000044947 */ /* 0x000fec0003800000 */
[----:B------:R0:W5:Y:S02]  /*2f40*/  LDG.E.U8 R5, desc[UR18][R24.64] ;  /* 0x0000001218057981 */ /* 0x000164000c1e1100 */
.L_x_34:
[----:B------:R-:W-:Y:S05]  /*2f50*/  BSYNC B1 ;  /* 0x0000000000017941 */ /* 0x000fea0003800000 */
.L_x_33:
[----:B-----5:R-:W-:Y:S01]  /*2f60*/  LOP3.LUT R5, R5, 0xff, RZ, 0xc0, !PT ;  /* 0x000000ff05057812 */ /* 0x020fe200078ec0ff */
[----:B------:R-:W-:Y:S01]  /*2f70*/  BSSY B1, `(.L_x_35) ;  /* 0x000000b000017945 */ /* 0x000fe20003800000 */
[----:B------:R-:W-:Y:S02]  /*2f80*/  ISETP.LT.OR P3, PT, R29, 0x2, !P0 ;  /* 0x000000021d00780c */ /* 0x000fe40004761670 */
[----:B------:R-:W-:-:S05]  /*2f90*/  F2FP.F16.E5M2.UNPACK_B R5, R5 ;  /* 0x00000005ff05723e */ /* 0x000fca00020004ff */
[----:B------:R-:W-:Y:S01]  /*2fa0*/  HADD2.F32 R32, -RZ, R5.H0_H0 ;  /* 0x20000005ff207230 */ /* 0x000fe20000004100 */
[----:B------:R-:W-:-:S04]  /*2fb0*/  PRMT R5, RZ, 0x7610, R5 ;  /* 0x00007610ff057816 */ /* 0x000fc80000000005 */
[----:B------:R-:W-:-:S04]  /*2fc0*/  FMUL R32, R32, R9 ;  /* 0x0000000920207220 */ /* 0x000fc80000400000 */
[----:B--2---:R-:W-:-:S05]  /*2fd0*/  FFMA R32, R141, R8, R32 ;  /* 0x000000088d207223 */ /* 0x004fca0000000020 */
[----:B------:R-:W-:-:S05]  /*2fe0*/  F2FP.SATFINITE.E5M2.F32.PACK_AB_MERGE_C R33, RZ, R32, RZ ;  /* 0x00000020ff21723e */ /* 0x000fca00048060ff */
[----:B------:R1:W-:Y:S01]  /*2ff0*/  @!P4 STG.E.U8 desc[UR18][R10.64], R33 ;  /* 0x000000210a00c986 */ /* 0x0003e2000c101112 */
[----:B------:R-:W-:Y:S05]  /*3000*/  @P3 BRA `(.L_x_36) ;  /* 0x0000000000043947 */ /* 0x000fea0003800000 */
[----:B------:R2:W5:Y:S02]  /*3010*/  LDG.E.U8 R5, desc[UR18][R24.64+0x1] ;  /* 0x0000011218057981 */ /* 0x000564000c1e1100 */
.L_x_36:
[----:B------:R-:W-:Y:S05]  /*3020*/  BSYNC B1 ;  /* 0x0000000000017941 */ /* 0x000fea0003800000 */
.L_x_35:
[----:B-----5:R-:W-:Y:S01]  /*3030*/  LOP3.LUT R5, R5, 0xff, RZ, 0xc0, !PT ;  /* 0x000000ff05057812 */ /* 0x020fe200078ec0ff */
[----:B------:R-:W-:Y:S01]  /*3040*/  BSSY B1, `(.L_x_37) ;  /* 0x0000013000017945 */ /* 0x000fe20003800000 */
[----:B-1----:R-:W-:Y:S02]  /*3050*/  IADD3 R33, P1, R35, 0x8, RZ ;  /* 0x0000000823217810 */ /* 0x002fe40007f3e0ff */
[----:B------:R-:W-:-:S03]  /*3060*/  F2FP.F16.E5M2.UNPACK_B R5, R5 ;  /* 0x00000005ff05723e */ /* 0x000fc600020004ff */
[----:B------:R-:W-:Y:S01]  /*3070*/  IMAD.X R27, RZ, RZ, R27, P1 ;  /* 0x000000ffff1b7224 */ /* 0x000fe200008e061b */
[----:B------:R-:W-:Y:S01]  /*3080*/  ISETP.GE.AND P1, PT, R36, 0x9, PT ;  /* 0x000000092400780c */ /* 0x000fe20003f26270 */
[----:B------:R-:W-:Y:S02]  /*3090*/  HADD2.F32 R26, -RZ, R5.H0_H0 ;  /* 0x20000005ff1a7230 */ /* 0x000fe40000004100 */
[----:B------:R-:W-:Y:S01]  /*30a0*/  IMAD.WIDE.U32 R30, R33, UR6, R30 ;  /* 0x00000006211e7c25 */ /* 0x000fe2000f8e001e */
[----:B------:R-:W-:-:S03]  /*30b0*/  ISETP.LT.OR P5, PT, R29, 0x1, !P1 ;  /* 0x000000011d00780c */ /* 0x000fc60004fa1670 */
[----:B------:R-:W-:Y:S01]  /*30c0*/  FMUL R5, R26, R9 ;  /* 0x000000091a057220 */ /* 0x000fe20000400000 */
[----:B------:R-:W-:-:S03]  /*30d0*/  IMAD R26, R27, UR6, RZ ;  /* 0x000000061b1a7c24 */ /* 0x000fc6000f8e02ff */
[----:B------:R-:W-:Y:S01]  /*30e0*/  FFMA R5, R136, R8, R5 ;  /* 0x0000000888057223 */ /* 0x000fe20000000005 */
[----:B------:R-:W-:Y:S01]  /*30f0*/  IMAD R33, R33, UR7, R26 ;  /* 0x0000000721217c24 */ /* 0x000fe2000f8e021a */
[----:B------:R-:W-:-:S03]  /*3100*/  IADD3 R26, P4, R30, UR10, RZ ;  /* 0x0000000a1e1a7c10 */ /* 0x000fc6000ff9e0ff */
[----:B------:R-:W-:Y:S02]  /*3110*/  F2FP.SATFINITE.E5M2.F32.PACK_AB_MERGE_C R35, RZ, R5, RZ ;  /* 0x00000005ff23723e */ /* 0x000fe400048060ff */
[----:B------:R-:W-:Y:S02]  /*3120*/  IADD3.X R27, R31, UR11, R33, P4, !PT ;  /* 0x0000000b1f1b7c10 */ /* 0x000fe4000a7fe421 */
[----:B------:R-:W-:Y:S01]  /*3130*/  PRMT R5, RZ, 0x7610, R5 ;  /* 0x00007610ff057816 */ /* 0x000fe20000000005 */
[----:B------:R1:W-:Y:S01]  /*3140*/  @!P3 STG.E.U8 desc[UR18][R10.64+0x1], R35 ;  /* 0x000001230a00b986 */ /* 0x0003e2000c101112 */
[----:B------:R-:W-:Y:S05]  /*3150*/  @P5 BRA `(.L_x_38) ;  /* 0x0000000000045947 */ /* 0x000fea0003800000 */
[----:B------:R3:W5:Y:S02]  /*3160*/  LDG.E.U8 R5, desc[UR18][R26.64] ;  /* 0x000000121a057981 */ /* 0x000764000c1e1100 */
.L_x_38:
[----:B------:R-:W-:Y:S05]  /*3170*/  BSYNC B1 ;  /* 0x0000000000017941 */ /* 0x000fea0003800000 */
.L_x_37:
[----:B-----5:R-:W-:Y:S01]  /*3180*/  LOP3.LUT R5, R5, 0xff, RZ, 0xc0, !PT ;  /* 0x000000ff05057812 */ /* 0x020fe200078ec0ff */
[----:B------:R-:W-:Y:S01]  /*3190*/  BSSY B1, `(.L_x_39) ;  /* 0x000000b000017945 */ /* 0x000fe20003800000 */
[----:B------:R-:W-:Y:S02]  /*31a0*/  ISETP.LT.OR P3, PT, R29, 0x2, !P1 ;  /* 0x000000021d00780c */ /* 0x000fe40004f61670 */
[----:B------:R-:W-:-:S05]  /*31b0*/  F2FP.F16.E5M2.UNPACK_B R5, R5 ;  /* 0x00000005ff05723e */ /* 0x000fca00020004ff */
[----:B------:R-:W-:Y:S01]  /*31c0*/  HADD2.F32 R30, -RZ, R5.H0_H0 ;  /* 0x20000005ff1e7230 */ /* 0x000fe20000004100 */
[----:B------:R-:W-:-:S04]  /*31d0*/  PRMT R5, RZ, 0x7610, R5 ;  /* 0x00007610ff057816 */ /* 0x000fc80000000005 */
[----:B------:R-:W-:-:S04]  /*31e0*/  FMUL R30, R30, R9 ;  /* 0x000000091e1e7220 */ /* 0x000fc80000400000 */
[----:B------:R-:W-:-:S05]  /*31f0*/  FFMA R30, R139, R8, R30 ;  /* 0x000000088b1e7223 */ /* 0x000fca000000001e */
[----:B------:R-:W-:-:S05]  /*3200*/  F2FP.SATFINITE.E5M2.F32.PACK_AB_MERGE_C R31, RZ, R30, RZ ;  /* 0x0000001eff1f723e */ /* 0x000fca00048060ff */
[----:B------:R4:W-:Y:S01]  /*3210*/  @!P5 STG.E.U8 desc[UR18][R6.64], R31 ;  /* 0x0000001f0600d986 */ /* 0x0009e2000c101112 */
[----:B------:R-:W-:Y:S05]  /*3220*/  @P3 BRA `(.L_x_40) ;  /* 0x0000000000043947 */ /* 0x000fea0003800000 */
[----:B------:R0:W5:Y:S02]  /*3230*/  LDG.E.U8 R5, desc[UR18][R26.64+0x1] ;  /* 0x000001121a057981 */ /* 0x000164000c1e1100 */
.L_x_40:
[----:B------:R-:W-:Y:S05]  /*3240*/  BSYNC B1 ;  /* 0x0000000000017941 */ /* 0x000fea0003800000 */
.L_x_39:
[----:B-----5:R-:W-:Y:S01]  /*3250*/  LOP3.LUT R5, R5, 0xff, RZ, 0xc0, !PT ;  /* 0x000000ff05057812 */ /* 0x020fe200078ec0ff */
[----:B------:R-:W-:Y:S01]  /*3260*/  BSSY B1, `(.L_x_41) ;  /* 0x000000b000017945 */ /* 0x000fe20003800000 */
[----:B------:R-:W-:Y:S02]  /*3270*/  ISETP.LT.OR P4, PT, R29, 0x9, !P0 ;  /* 0x000000091d00780c */ /* 0x000fe40004781670 */
[----:B------:R-:W-:-:S05]  /*3280*/  F2FP.F16.E5M2.UNPACK_B R5, R5 ;  /* 0x00000005ff05723e */ /* 0x000fca00020004ff */
[----:B------:R-:W-:-:S05]  /*3290*/  HADD2.F32 R30, -RZ, R5.H0_H0 ;  /* 0x20000005ff1e7230 */ /* 0x000fca0000004100 */
[----:B------:R-:W-:-:S04]  /*32a0*/  FMUL R5, R30, R9 ;  /* 0x000000091e057220 */ /* 0x000fc80000400000 */
[----:B------:R-:W-:-:S05]  /*32b0*/  FFMA R5, R134, R8, R5 ;  /* 0x0000000886057223 */ /* 0x000fca0000000005 */
[----:B----4-:R-:W-:Y:S02]  /*32c0*/  F2FP.SATFINITE.E5M2.F32.PACK_AB_MERGE_C R31, RZ, R5, RZ ;  /* 0x00000005ff1f723e */ /* 0x010fe400048060ff */
[----:B------:R-:W-:-:S03]  /*32d0*/  PRMT R5, RZ, 0x7610, R5 ;  /* 0x00007610ff057816 */ /* 0x000fc60000000005 */
[----:B------:R4:W-:Y:S01]  /*32e0*/  @!P3 STG.E.U8 desc[UR18][R6.64+0x1], R31 ;  /* 0x0000011f0600b986 */ /* 0x0009e2000c101112 */
[----:B------:R-:W-:Y:S05]  /*32f0*/  @P4 BRA `(.L_x_42) ;  /* 0x0000000000044947 */ /* 0x000fea0003800000 */
[----:B------:R0:W5:Y:S02]  /*3300*/  LDG.E.U8 R5, desc[UR18][R24.64+0x8] ;  /* 0x0000081218057981 */ /* 0x000164000c1e1100 */
.L_x_42:
[----:B------:R-:W-:Y:S05]  /*3310*/  BSYNC B1 ;  /* 0x0000000000017941 */ /* 0x000fea0003800000 */
.L_x_41:
        /* <DEDUP_REMOVED lines=8> */
[----:B----4-:R-:W-:-:S05]  /*33a0*/  F2FP.SATFINITE.E5M2.F32.PACK_AB_MERGE_C R31, RZ, R30, RZ ;  /* 0x0000001eff1f723e */ /* 0x010fca00048060ff */
[----:B------:R4:W-:Y:S01]  /*33b0*/  @!P4 STG.E.U8 desc[UR18][R10.64+0x8], R31 ;  /* 0x0000081f0a00c986 */ /* 0x0009e2000c101112 */
[----:B------:R-:W-:Y:S05]  /*33c0*/  @P3 BRA `(.L_x_44) ;  /* 0x0000000000043947 */ /* 0x000fea0003800000 */
[----:B------:R0:W5:Y:S02]  /*33d0*/  LDG.E.U8 R5, desc[UR18][R24.64+0x9] ;  /* 0x0000091218057981 */ /* 0x000164000c1e1100 */
.L_x_44:
[----:B------:R-:W-:Y:S05]  /*33e0*/  BSYNC B1 ;  /* 0x0000000000017941 */ /* 0x000fea0003800000 */
.L_x_43:
        /* <DEDUP_REMOVED lines=12> */
.L_x_46:
[----:B------:R-:W-:Y:S05]  /*34b0*/  BSYNC B1 ;  /* 0x0000000000017941 */ /* 0x000fea0003800000 */
.L_x_45:
        /* <DEDUP_REMOVED lines=12> */
.L_x_48:
[----:B------:R-:W-:Y:S05]  /*3580*/  BSYNC B1 ;  /* 0x0000000000017941 */ /* 0x000fea0003800000 */
.L_x_47:
        /* <DEDUP_REMOVED lines=12> */
.L_x_50:
[----:B------:R-:W-:Y:S05]  /*3650*/  BSYNC B1 ;  /* 0x0000000000017941 */ /* 0x000fea0003800000 */
.L_x_49:
        /* <DEDUP_REMOVED lines=12> */
.L_x_52:
[----:B------:R-:W-:Y:S05]  /*3720*/  BSYNC B1 ;  /* 0x0000000000017941 */ /* 0x000fea0003800000 */
.L_x_51:
        /* <DEDUP_REMOVED lines=12> */
.L_x_54:
[----:B------:R-:W-:Y:S05]  /*37f0*/  BSYNC B1 ;  /* 0x0000000000017941 */ /* 0x000fea0003800000 */
.L_x_53:
        /* <DEDUP_REMOVED lines=12> */
.L_x_56:
[----:B------:R-:W-:Y:S05]  /*38c0*/  BSYNC B1 ;  /* 0x0000000000017941 */ /* 0x000fea0003800000 */
.L_x_55:
        /* <DEDUP_REMOVED lines=12> */
.L_x_58:
[----:B------:R-:W-:Y:S05]  /*3990*/  BSYNC B1 ;  /* 0x0000000000017941 */ /* 0x000fea0003800000 */
.L_x_57:
        /* <DEDUP_REMOVED lines=12> */
.L_x_60:
[----:B------:R-:W-:Y:S05]  /*3a60*/  BSYNC B1 ;  /* 0x0000000000017941 */ /* 0x000fea0003800000 */
.L_x_59:
        /* <DEDUP_REMOVED lines=12> */
.L_x_62:
[----:B------:R-:W-:Y:S05]  /*3b30*/  BSYNC B1 ;  /* 0x0000000000017941 */ /* 0x000fea0003800000 */
.L_x_61:
        /* <DEDUP_REMOVED lines=12> */
.L_x_64:
[----:B------:R-:W-:Y:S05]  /*3c00*/  BSYNC B1 ;  /* 0x0000000000017941 */ /* 0x000fea0003800000 */
.L_x_63:
        /* <DEDUP_REMOVED lines=12> */
.L_x_66:
[----:B------:R-:W-:Y:S05]  /*3cd0*/  BSYNC B1 ;  /* 0x0000000000017941 */ /* 0x000fea0003800000 */
.L_x_65:
        /* <DEDUP_REMOVED lines=12> */
.L_x_68:
[----:B------:R-:W-:Y:S05]  /*3da0*/  BSYNC B1 ;  /* 0x0000000000017941 */ /* 0x000fea0003800000 */
.L_x_67:
        /* <DEDUP_REMOVED lines=12> */
.L_x_70:
[----:B------:R-:W-:Y:S05]  /*3e70*/  BSYNC B1 ;  /* 0x0000000000017941 */ /* 0x000fea0003800000 */
.L_x_69:
        /* <DEDUP_REMOVED lines=12> */
.L_x_72:
[----:B------:R-:W-:Y:S05]  /*3f40*/  BSYNC B1 ;  /* 0x0000000000017941 */ /* 0x000fea0003800000 */
.L_x_71:
        /* <DEDUP_REMOVED lines=12> */
.L_x_74:
[----:B------:R-:W-:Y:S05]  /*4010*/  BSYNC B1 ;  /* 0x0000000000017941 */ /* 0x000fea0003800000 */
.L_x_73:
        /* <DEDUP_REMOVED lines=12> */
.L_x_76:
[----:B------:R-:W-:Y:S05]  /*40e0*/  BSYNC B1 ;  /* 0x0000000000017941 */ /* 0x000fea0003800000 */
.L_x_75:
        /* <DEDUP_REMOVED lines=12> */
.L_x_78:
[----:B------:R-:W-:Y:S05]  /*41b0*/  BSYNC B1 ;  /* 0x0000000000017941 */ /* 0x000fea0003800000 */
.L_x_77:
        /* <DEDUP_REMOVED lines=12> */
.L_x_80:
[----:B------:R-:W-:Y:S05]  /*4280*/  BSYNC B1 ;  /* 0x0000000000017941 */ /* 0x000fea0003800000 */
.L_x_79:
        /* <DEDUP_REMOVED lines=12> */
.L_x_82:
[----:B------:R-:W-:Y:S05]  /*4350*/  BSYNC B1 ;  /* 0x0000000000017941 */ /* 0x000fea0003800000 */
.L_x_81:
        /* <DEDUP_REMOVED lines=12> */
.L_x_84:
[----:B------:R-:W-:Y:S05]  /*4420*/  BSYNC B1 ;  /* 0x0000000000017941 */ /* 0x000fea0003800000 */
.L_x_83:
        /* <DEDUP_REMOVED lines=12> */
.L_x_86:
[----:B------:R-:W-:Y:S05]  /*44f0*/  BSYNC B1 ;  /* 0x0000000000017941 */ /* 0x000fea0003800000 */
.L_x_85:
        /* <DEDUP_REMOVED lines=12> */
.L_x_88:
[----:B------:R-:W-:Y:S05]  /*45c0*/  BSYNC B1 ;  /* 0x0000000000017941 */ /* 0x000fea0003800000 */
.L_x_87:
        /* <DEDUP_REMOVED lines=12> */
.L_x_90:
[----:B------:R-:W-:Y:S05]  /*4690*/  BSYNC B1 ;  /* 0x0000000000017941 */ /* 0x000fea0003800000 */
.L_x_89:
        /* <DEDUP_REMOVED lines=12> */
.L_x_92:
[----:B------:R-:W-:Y:S05]  /*4760*/  BSYNC B1 ;  /* 0x0000000000017941 */ /* 0x000fea0003800000 */
.L_x_91:
        /* <DEDUP_REMOVED lines=12> */
.L_x_94:
[----:B------:R-:W-:Y:S05]  /*4830*/  BSYNC B1 ;  /* 0x0000000000017941 */ /* 0x000fea0003800000 */
.L_x_93:
        /* <DEDUP_REMOVED lines=12> */
.L_x_96:
[----:B------:R-:W-:Y:S05]  /*4900*/  BSYNC B1 ;  /* 0x0000000000017941 */ /* 0x000fea0003800000 */
.L_x_95:
        /* <DEDUP_REMOVED lines=12> */
.L_x_98:
[----:B------:R-:W-:Y:S05]  /*49d0*/  BSYNC B1 ;  /* 0x0000000000017941 */ /* 0x000fea0003800000 */
.L_x_97:
        /* <DEDUP_REMOVED lines=12> */
.L_x_100:
[----:B------:R-:W-:Y:S05]  /*4aa0*/  BSYNC B1 ;  /* 0x0000000000017941 */ /* 0x000fea0003800000 */
.L_x_99:
        /* <DEDUP_REMOVED lines=12> */
.L_x_102:
[----:B------:R-:W-:Y:S05]  /*4b70*/  BSYNC B1 ;  /* 0x0000000000017941 */ /* 0x000fea0003800000 */
.L_x_101:
        /* <DEDUP_REMOVED lines=12> */
.L_x_104:
[----:B------:R-:W-:Y:S05]  /*4c40*/  BSYNC B1 ;  /* 0x0000000000017941 */ /* 0x000fea0003800000 */
.L_x_103:
        /* <DEDUP_REMOVED lines=12> */
.L_x_106:
[----:B------:R-:W-:Y:S05]  /*4d10*/  BSYNC B1 ;  /* 0x0000000000017941 */ /* 0x000fea0003800000 */
.L_x_105:
        /* <DEDUP_REMOVED lines=12> */
.L_x_108:
[----:B------:R-:W-:Y:S05]  /*4de0*/  BSYNC B1 ;  /* 0x0000000000017941 */ /* 0x000fea0003800000 */
.L_x_107:
        /* <DEDUP_REMOVED lines=12> */
.L_x_110:
[----:B------:R-:W-:Y:S05]  /*4eb0*/  BSYNC B1 ;  /* 0x0000000000017941 */ /* 0x000fea0003800000 */
.L_x_109:
        /* <DEDUP_REMOVED lines=12> */
.L_x_112:
[----:B------:R-:W-:Y:S05]  /*4f80*/  BSYNC B1 ;  /* 0x0000000000017941 */ /* 0x000fea0003800000 */
.L_x_111:
        /* <DEDUP_REMOVED lines=12> */
.L_x_114:
[----:B------:R-:W-:Y:S05]  /*5050*/  BSYNC B1 ;  /* 0x0000000000017941 */ /* 0x000fea0003800000 */
.L_x_113:
        /* <DEDUP_REMOVED lines=12> */
.L_x_116:
[----:B------:R-:W-:Y:S05]  /*5120*/  BSYNC B1 ;  /* 0x0000000000017941 */ /* 0x000fea0003800000 */
.L_x_115:
        /* <DEDUP_REMOVED lines=12> */
.L_x_118:
[----:B------:R-:W-:Y:S05]  /*51f0*/  BSYNC B1 ;  /* 0x0000000000017941 */ /* 0x000fea0003800000 */
.L_x_117:
        /* <DEDUP_REMOVED lines=12> */
.L_x_120:
[----:B------:R-:W-:Y:S05]  /*52c0*/  BSYNC B1 ;  /* 0x0000000000017941 */ /* 0x000fea0003800000 */
.L_x_119:
        /* <DEDUP_REMOVED lines=12> */
.L_x_122:
[----:B------:R-:W-:Y:S05]  /*5390*/  BSYNC B1 ;  /* 0x0000000000017941 */ /* 0x000fea0003800000 */
.L_x_121:
        /* <DEDUP_REMOVED lines=12> */
.L_x_124:
[----:B------:R-:W-:Y:S05]  /*5460*/  BSYNC B1 ;  /* 0x0000000000017941 */ /* 0x000fea0003800000 */
.L_x_123:
        /* <DEDUP_REMOVED lines=12> */
.L_x_126:
[----:B------:R-:W-:Y:S05]  /*5530*/  BSYNC B1 ;  /* 0x0000000000017941 */ /* 0x000fea0003800000 */
.L_x_125:
        /* <DEDUP_REMOVED lines=12> */
.L_x_128:
[----:B------:R-:W-:Y:S05]  /*5600*/  BSYNC B1 ;  /* 0x0000000000017941 */ /* 0x000fea0003800000 */
.L_x_127:
        /* <DEDUP_REMOVED lines=12> */
.L_x_130:
[----:B------:R-:W-:Y:S05]  /*56d0*/  BSYNC B1 ;  /* 0x0000000000017941 */ /* 0x000fea0003800000 */
.L_x_129:
        /* <DEDUP_REMOVED lines=12> */
.L_x_132:
[----:B------:R-:W-:Y:S05]  /*57a0*/  BSYNC B1 ;  /* 0x0000000000017941 */ /* 0x000fea0003800000 */
.L_x_131:
        /* <DEDUP_REMOVED lines=12> */
.L_x_134:
[----:B------:R-:W-:Y:S05]  /*5870*/  BSYNC B1 ;  /* 0x0000000000017941 */ /* 0x000fea0003800000 */
.L_x_133:
        /* <DEDUP_REMOVED lines=12> */
.L_x_136:
[----:B------:R-:W-:Y:S05]  /*5940*/  BSYNC B1 ;  /* 0x0000000000017941 */ /* 0x000fea0003800000 */
.L_x_135:
        /* <DEDUP_REMOVED lines=12> */
.L_x_138:
[----:B------:R-:W-:Y:S05]  /*5a10*/  BSYNC B1 ;  /* 0x0000000000017941 */ /* 0x000fea0003800000 */
.L_x_137:
        /* <DEDUP_REMOVED lines=12> */
.L_x_140:
[----:B------:R-:W-:Y:S05]  /*5ae0*/  BSYNC B1 ;  /* 0x0000000000017941 */ /* 0x000fea0003800000 */
.L_x_139:
        /* <DEDUP_REMOVED lines=12> */
.L_x_142:
[----:B------:R-:W-:Y:S05]  /*5bb0*/  BSYNC B1 ;  /* 0x0000000000017941 */ /* 0x000fea0003800000 */
.L_x_141:
        /* <DEDUP_REMOVED lines=12> */
.L_x_144:
[----:B------:R-:W-:Y:S05]  /*5c80*/  BSYNC B1 ;  /* 0x0000000000017941 */ /* 0x000fea0003800000 */
.L_x_143:
[----:B-----5:R-:W-:Y:S01]  /*5c90*/  LOP3.LUT R5, R5, 0xff, RZ, 0xc0, !PT ;  /* 0x000000ff05057812 */ /* 0x020fe200078ec0ff */
[----:B------:R-:W-:Y:S01]  /*5ca0*/  BSSY B1, `(.L_x_145) ;  /* 0x000000b000017945 */ /* 0x000fe20003800000 */
[----:B------:R-:W-:Y:S02]  /*5cb0*/  ISETP.LT.OR P4, PT, R29, 0x71, !P0 ;  /* 0x000000711d00780c */ /* 0x000fe40004781670 */
[----:B------:R-:W-:-:S05]  /*5cc0*/  F2FP.F16.E5M2.UNPACK_B R5, R5 ;  /* 0x00000005ff05723e */ /* 0x000fca00020004ff */
[----:B------:R-:W-:-:S05]  /*5cd0*/  HADD2.F32 R18, -RZ, R5.H0_H0 ;  /* 0x20000005ff127230 */ /* 0x000fca0000004100 */
[----:B------:R-:W-:-:S04]  /*5ce0*/  FMUL R5, R18, R9 ;  /* 0x0000000912057220 */ /* 0x000fc80000400000 */
[----:B------:R-:W-:-:S05]  /*5cf0*/  FFMA R5, R20, R8, R5 ;  /* 0x0000000814057223 */ /* 0x000fca0000000005 */
[----:B0-----:R-:W-:Y:S02]  /*5d00*/  F2FP.SATFINITE.E5M2.F32.PACK_AB_MERGE_C R23, RZ, R5, RZ ;  /* 0x00000005ff17723e */ /* 0x001fe400048060ff */
[----:B------:R-:W-:-:S03]  /*5d10*/  PRMT R5, RZ, 0x7610, R5 ;  /* 0x00007610ff057816 */ /* 0x000fc60000000005 */
[----:B------:R0:W-:Y:S01]  /*5d20*/  @!P3 STG.E.U8 desc[UR18][R6.64+0x69], R23 ;  /* 0x000069170600b986 */ /* 0x0001e2000c101112 */
[----:B------:R-:W-:Y:S05]  /*5d30*/  @P4 BRA `(.L_x_146) ;  /* 0x0000000000044947 */ /* 0x000fea0003800000 */
[----:B------:R0:W5:Y:S02]  /*5d40*/  LDG.E.U8 R5, desc[UR18][R24.64+0x70] ;  /* 0x0000701218057981 */ /* 0x000164000c1e1100 */
.L_x_146:
[----:B------:R-:W-:Y:S05]  /*5d50*/  BSYNC B1 ;  /* 0x0000000000017941 */ /* 0x000fea0003800000 */
.L_x_145:
        /* <DEDUP_REMOVED lines=12> */
.L_x_148:
[----:B------:R-:W-:Y:S05]  /*5e20*/  BSYNC B1 ;  /* 0x0000000000017941 */ /* 0x000fea0003800000 */
.L_x_147:
        /* <DEDUP_REMOVED lines=12> */
.L_x_150:
[----:B------:R-:W-:Y:S05]  /*5ef0*/  BSYNC B1 ;  /* 0x0000000000017941 */ /* 0x000fea0003800000 */
.L_x_149:
        /* <DEDUP_REMOVED lines=8> */
[----:B0-----:R-:W-:-:S05]  /*5f80*/  F2FP.SATFINITE.E5M2.F32.PACK_AB_MERGE_C R17, RZ, R18, RZ ;  /* 0x00000012ff11723e */ /* 0x001fca00048060ff */
[----:B------:R0:W-:Y:S01]  /*5f90*/  @!P4 STG.E.U8 desc[UR18][R6.64+0x70], R17 ;  /* 0x000070110600c986 */ /* 0x0001e2000c101112 */
[----:B------:R-:W-:Y:S05]  /*5fa0*/  @P3 BRA `(.L_x_152) ;  /* 0x0000000000043947 */ /* 0x000fea0003800000 */
[----:B------:R0:W5:Y:S02]  /*5fb0*/  LDG.E.U8 R5, desc[UR18][R26.64+0x71] ;  /* 0x000071121a057981 */ /* 0x000164000c1e1100 */
.L_x_152:
[----:B------:R-:W-:Y:S05]  /*5fc0*/  BSYNC B1 ;  /* 0x0000000000017941 */ /* 0x000fea0003800000 */
.L_x_151:
        /* <DEDUP_REMOVED lines=12> */
.L_x_154:
[----:B------:R-:W-:Y:S05]  /*6090*/  BSYNC B1 ;  /* 0x0000000000017941 */ /* 0x000fea0003800000 */
.L_x_153:
        /* <DEDUP_REMOVED lines=12> */
.L_x_156:
[----:B------:R-:W-:Y:S05]  /*6160*/  BSYNC B1 ;  /* 0x0000000000017941 */ /* 0x000fea0003800000 */
.L_x_155:
        /* <DEDUP_REMOVED lines=12> */
.L_x_158:
[----:B------:R-:W-:Y:S05]  /*6230*/  BSYNC B1 ;  /* 0x0000000000017941 */ /* 0x000fea0003800000 */
.L_x_157:
[----:B-----5:R-:W-:Y:S01]  /*6240*/  LOP3.LUT R5, R5, 0xff, RZ, 0xc0, !PT ;  /* 0x000000ff05057812 */ /* 0x020fe200078ec0ff */
[----:B------:R-:W-:Y:S01]  /*6250*/  BSSY B1, `(.L_x_159) ;  /* 0x000000b000017945 */ /* 0x000fe20003800000 */
[----:B------:R-:W-:Y:S02]  /*6260*/  ISETP.LT.OR P1, PT, R29, 0x7a, !P1 ;  /* 0x0000007a1d00780c */ /* 0x000fe40004f21670 */
[----:B------:R-:W-:-:S05]  /*6270*/  F2FP.F16.E5M2.UNPACK_B R5, R5 ;  /* 0x00000005ff05723e */ /* 0x000fca00020004ff */
[----:B01--4-:R-:W-:Y:S01]  /*6280*/  HADD2.F32 R10, -RZ, R5.H0_H0 ;  /* 0x20000005ff0a7230 */ /* 0x013fe20000004100 */
[----:B------:R-:W-:-:S04]  /*6290*/  PRMT R5, RZ, 0x7610, R5 ;  /* 0x00007610ff057816 */ /* 0x000fc80000000005 */
[----:B------:R-:W-:-:S04]  /*62a0*/  FMUL R10, R10, R9 ;  /* 0x000000090a0a7220 */ /* 0x000fc80000400000 */
[----:B------:R-:W-:-:S05]  /*62b0*/  FFMA R10, R15, R8, R10 ;  /* 0x000000080f0a7223 */ /* 0x000fca000000000a */
[----:B------:R-:W-:-:S05]  /*62c0*/  F2FP.SATFINITE.E5M2.F32.PACK_AB_MERGE_C R11, RZ, R10, RZ ;  /* 0x0000000aff0b723e */ /* 0x000fca00048060ff */
[----:B------:R0:W-:Y:S01]  /*62d0*/  @!P3 STG.E.U8 desc[UR18][R6.64+0x78], R11 ;  /* 0x0000780b0600b986 */ /* 0x0001e2000c101112 */
[----:B------:R-:W-:Y:S05]  /*62e0*/  @P1 BRA `(.L_x_160) ;  /* 0x0000000000041947 */ /* 0x000fea0003800000 */
[----:B------:R1:W5:Y:S02]  /*62f0*/  LDG.E.U8 R5, desc[UR18][R26.64+0x79] ;  /* 0x000079121a057981 */ /* 0x000364000c1e1100 */
.L_x_160:
[----:B------:R-:W-:Y:S05]  /*6300*/  BSYNC B1 ;  /* 0x0000000000017941 */ /* 0x000fea0003800000 */
.L_x_159:
[----:B------:R-:W-:Y:S05]  /*6310*/  @P1 BRA `(.L_x_161) ;  /* 0x0000001000281947 */ /* 0x000fea0003800000 */
[----:B-----5:R-:W-:-:S04]  /*6320*/  LOP3.LUT R5, R5, 0xff, RZ, 0xc0, !PT ;  /* 0x000000ff05057812 */ /* 0x020fc800078ec0ff */
[----:B------:R-:W-:-:S05]  /*6330*/  F2FP.F16.E5M2.UNPACK_B R5, R5 ;  /* 0x00000005ff05723e */ /* 0x000fca00020004ff */
[----:B------:R-:W-:-:S05]  /*6340*/  HADD2.F32 R10, -RZ, R5.H0_H0 ;  /* 0x20000005ff0a7230 */ /* 0x000fca0000004100 */
[----:B------:R-:W-:-:S04]  /*6350*/  FMUL R5, R10, R9 ;  /* 0x000000090a057220 */ /* 0x000fc80000400000 */
[----:B------:R-:W-:-:S05]  /*6360*/  FFMA R5, R14, R8, R5 ;  /* 0x000000080e057223 */ /* 0x000fca0000000005 */
[----:B------:R-:W-:-:S05]  /*6370*/  F2FP.SATFINITE.E5M2.F32.PACK_AB_MERGE_C R5, RZ, R5, RZ ;  /* 0x00000005ff05723e */ /* 0x000fca00048060ff */
[----:B------:R4:W-:Y:S01]  /*6380*/  STG.E.U8 desc[UR18][R6.64+0x79], R5 ;  /* 0x0000790506007986 */ /* 0x0009e2000c101112 */
[----:B------:R-:W-:Y:S05]  /*6390*/  BRA `(.L_x_161) ;  /* 0x0000001000087947 */ /* 0x000fea0003800000 */
.L_x_32:
[----:B------:R-:W-:Y:S01]  /*63a0*/  ISETP.GE.AND P1, PT, R36, 0x1, PT ;  /* 0x000000012400780c */ /* 0x000fe20003f26270 */
[-C--:B--2---:R-:W-:Y:S01]  /*63b0*/  FMUL R141, R141, R8.reuse ;  /* 0x000000088d8d7220 */ /* 0x084fe20000400000 */
[-C--:B------:R-:W-:Y:S01]  /*63c0*/  FMUL R136, R136, R8.reuse ;  /* 0x0000000888887220 */ /* 0x080fe20000400000 */
[----:B------:R-:W-:Y:S01]  /*63d0*/  ISETP.GE.AND P0, PT, R36, 0x9, PT ;  /* 0x000000092400780c */ /* 0x000fe20003f06270 */
[-C--:B------:R-:W-:Y:S01]  /*63e0*/  FMUL R139, R139, R8.reuse ;  /* 0x000000088b8b7220 */ /* 0x080fe20000400000 */
[C---:B------:R-:W-:Y:S01]  /*63f0*/  ISETP.LT.OR P4, PT, R29.reuse, 0x1, !P1 ;  /* 0x000000011d00780c */ /* 0x040fe20004f81670 */
[-C--:B------:R-:W-:Y:S01]  /*6400*/  FMUL R134, R134, R8.reuse ;  /* 0x0000000886867220 */ /* 0x080fe20000400000 */
[----:B------:R-:W-:Y:S01]  /*6410*/  ISETP.LT.OR P5, PT, R29, 0x2, !P1 ;  /* 0x000000021d00780c */ /* 0x000fe20004fa1670 */
[-C--:B------:R-:W-:Y:S01]  /*6420*/  FMUL R137, R137, R8.reuse ;  /* 0x0000000889897220 */ /* 0x080fe20000400000 */
[----:B------:R-:W-:Y:S01]  /*6430*/  F2FP.SATFINITE.E5M2.F32.PACK_AB_MERGE_C R141, RZ, R141, RZ ;  /* 0x0000008dff8d723e */ /* 0x000fe200048060ff */
[----:B------:R-:W-:Y:S01]  /*6440*/  FMUL R132, R132, R8 ;  /* 0x0000000884847220 */ /* 0x000fe20000400000 */
[----:B------:R-:W-:Y:S01]  /*6450*/  F2FP.SATFINITE.E5M2.F32.PACK_AB_MERGE_C R5, RZ, R136, RZ ;  /* 0x00000088ff05723e */ /* 0x000fe200048060ff */
[-C--:B------:R-:W-:Y:S01]  /*6460*/  FMUL R135, R135, R8.reuse ;  /* 0x0000000887877220 */ /* 0x080fe20000400000 */
[C---:B------:R-:W-:Y:S01]  /*6470*/  ISETP.LT.OR P3, PT, R29.reuse, 0x1, !P0 ;  /* 0x000000011d00780c */ /* 0x040fe20004761670 */
[-C--:B------:R-:W-:Y:S01]  /*6480*/  FMUL R130, R130, R8.reuse ;  /* 0x0000000882827220 */ /* 0x080fe20000400000 */
[----:B------:R-:W-:Y:S01]  /*6490*/  ISETP.LT.OR P6, PT, R29, 0xa, !P1 ;  /* 0x0000000a1d00780c */ /* 0x000fe20004fc1670 */
[-C--:B------:R-:W-:Y:S01]  /*64a0*/  FMUL R133, R133, R8.reuse ;  /* 0x0000000885857220 */ /* 0x080fe20000400000 */
[----:B------:R-:W-:Y:S01]  /*64b0*/  F2FP.SATFINITE.E5M2.F32.PACK_AB_MERGE_C R139, RZ, R139, RZ ;  /* 0x0000008bff8b723e */ /* 0x000fe200048060ff */
[----:B------:R-:W-:Y:S01]  /*64c0*/  @!P4 STG.E.U8 desc[UR18][R10.64], R141 ;  /* 0x0000008d0a00c986 */ /* 0x000fe2000c101112 */
[C---:B------:R-:W-:Y:S01]  /*64d0*/  ISETP.LT.OR P4, PT, R29.reuse, 0x2, !P0 ;  /* 0x000000021d00780c */ /* 0x040fe20004781670 */
[----:B------:R-:W-:Y:S01]  /*64e0*/  FMUL R128, R128, R8 ;  /* 0x0000000880807220 */ /* 0x000fe20000400000 */
[----:B------:R-:W-:Y:S01]  /*64f0*/  F2FP.SATFINITE.E5M2.F32.PACK_AB_MERGE_C R25, RZ, R134, RZ ;  /* 0x00000086ff19723e */ /* 0x000fe200048060ff */
[----:B------:R0:W-:Y:S01]  /*6500*/  @!P5 STG.E.U8 desc[UR18][R10.64+0x1], R5 ;  /* 0x000001050a00d986 */ /* 0x0001e2000c101112 */
[----:B------:R-:W-:Y:S01]  /*6510*/  ISETP.LT.OR P5, PT, R29, 0x9, !P1 ;  /* 0x000000091d00780c */ /* 0x000fe20004fa1670 */
[-C--:B------:R-:W-:Y:S01]  /*6520*/  FMUL R131, R131, R8.reuse ;  /* 0x0000000883837220 */ /* 0x080fe20000400000 */
[----:B------:R-:W-:Y:S01]  /*6530*/  F2FP.SATFINITE.E5M2.F32.PACK_AB_MERGE_C R137, RZ, R137, RZ ;  /* 0x00000089ff89723e */ /* 0x000fe200048060ff */
[----:B------:R-:W-:Y:S01]  /*6540*/  @!P3 STG.E.U8 desc[UR18][R6.64], R139 ;  /* 0x0000008b0600b986 */ /* 0x000fe2000c101112 */
[----:B------:R-:W-:Y:S01]  /*6550*/  ISETP.LT.OR P3, PT, R29, 0x9, !P0 ;  /* 0x000000091d00780c */ /* 0x000fe20004761670 */
[-C--:B------:R-:W-:Y:S01]  /*6560*/  FMUL R126, R126, R8.reuse ;  /* 0x000000087e7e7220 */ /* 0x080fe20000400000 */
[----:B------:R-:W-:Y:S01]  /*6570*/  F2FP.SATFINITE.E5M2.F32.PACK_AB_MERGE_C R135, RZ, R135, RZ ;  /* 0x00000087ff87723e */ /* 0x000fe200048060ff */
[-C--:B------:R-:W-:Y:S01]  /*6580*/  FMUL R129, R129, R8.reuse ;  /* 0x0000000881817220 */ /* 0x080fe20000400000 */
[----:B------:R-:W-:Y:S01]  /*6590*/  F2FP.SATFINITE.E5M2.F32.PACK_AB_MERGE_C R133, RZ, R133, RZ ;  /* 0x00000085ff85723e */ /* 0x000fe200048060ff */
[----:B------:R1:W-:Y:S01]  /*65a0*/  @!P4 STG.E.U8 desc[UR18][R6.64+0x1], R25 ;  /* 0x000001190600c986 */ /* 0x0003e2000c101112 */
[C---:B------:R-:W-:Y:S01]  /*65b0*/  ISETP.LT.OR P4, PT, R29.reuse, 0xa, !P0 ;  /* 0x0000000a1d00780c */ /* 0x040fe20004781670 */
[----:B------:R-:W-:Y:S01]  /*65c0*/  FMUL R124, R124, R8 ;  /* 0x000000087c7c7220 */ /* 0x000fe20000400000 */
[----:B0-----:R-:W-:Y:S01]  /*65d0*/  F2FP.SATFINITE.E5M2.F32.PACK_AB_MERGE_C R5, RZ, R132, RZ ;  /* 0x00000084ff05723e */ /* 0x001fe200048060ff */
[----:B------:R-:W-:Y:S01]  /*65e0*/  @!P5 STG.E.U8 desc[UR18][R10.64+0x8], R137 ;  /* 0x000008890a00d986 */ /* 0x000fe2000c101112 */
[----:B------:R-:W-:Y:S01]  /*65f0*/  ISETP.LT.OR P5, PT, R29, 0x11, !P1 ;  /* 0x000000111d00780c */ /* 0x000fe20004fa1670 */
[-C--:B------:R-:W-:Y:S01]  /*6600*/  FMUL R127, R127, R8.reuse ;  /* 0x000000087f7f7220 */ /* 0x080fe20000400000 */
[----:B------:R-:W-:Y:S01]  /*6610*/  F2FP.SATFINITE.E5M2.F32.PACK_AB_MERGE_C R131, RZ, R131, RZ ;  /* 0x00000083ff83723e */ /* 0x000fe200048060ff */
[----:B------:R0:W-:Y:S01]  /*6620*/  @!P6 STG.E.U8 desc[UR18][R10.64+0x9], R5 ;  /* 0x000009050a00e986 */ /* 0x0001e2000c101112 */
[----:B------:R-:W-:Y:S01]  /*6630*/  ISETP.LT.OR P6, PT, R29, 0x12, !P1 ;  /* 0x000000121d00780c */ /* 0x000fe20004fc1670 */
[----:B------:R-:W-:Y:S01]  /*6640*/  FMUL R122, R122, R8 ;  /* 0x000000087a7a7220 */ /* 0x000fe20000400000 */
[----:B------:R-:W-:Y:S01]  /*6650*/  F2FP.SATFINITE.E5M2.F32.PACK_AB_MERGE_C R129, RZ, R129, RZ ;  /* 0x00000081ff81723e */ /* 0x000fe200048060ff */
[----:B------:R-:W-:Y:S01]  /*6660*/  @!P3 STG.E.U8 desc[UR18][R6.64+0x8], R135 ;  /* 0x000008870600b986 */ /* 0x000fe2000c101112 */
[----:B-1----:R-:W-:Y:S01]  /*6670*/  F2FP.SATFINITE.E5M2.F32.PACK_AB_MERGE_C R25, RZ, R130, RZ ;  /* 0x00000082ff19723e */ /* 0x002fe200048060ff */
[-C--:B------:R-:W-:Y:S01]  /*6680*/  FMUL R125, R125, R8.reuse ;  /* 0x000000087d7d7220 */ /* 0x080fe20000400000 */
[C---:B------:R-:W-:Y:S01]  /*6690*/  ISETP.LT.OR P3, PT, R29.reuse, 0x11, !P0 ;  /* 0x000000111d00780c */ /* 0x040fe20004761670 */
[-C--:B------:R-:W-:Y:S01]  /*66a0*/  FMUL R120, R120, R8.reuse ;  /* 0x0000000878787220 */ /* 0x080fe20000400000 */
[----:B------:R-:W-:Y:S01]  /*66b0*/  F2FP.SATFINITE.E5M2.F32.PACK_AB_MERGE_C R127, RZ, R127, RZ ;  /* 0x0000007fff7f723e */ /* 0x000fe200048060ff */
[----:B------:R1:W-:Y:S01]  /*66c0*/  @!P4 STG.E.U8 desc[UR18][R6.64+0x9], R25 ;  /* 0x000009190600c986 */ /* 0x0003e2000c101112 */
[----:B------:R-:W-:Y:S01]  /*66d0*/  ISETP.LT.OR P4, PT, R29, 0x12, !P0 ;  /* 0x000000121d00780c */ /* 0x000fe20004781670 */
[----:B------:R-:W-:Y:S01]  /*66e0*/  FMUL R123, R123, R8 ;  /* 0x000000087b7b7220 */ /* 0x000fe20000400000 */
[----:B0-----:R-:W-:Y:S01]  /*66f0*/  F2FP.SATFINITE.E5M2.F32.PACK_AB_MERGE_C R5, RZ, R128, RZ ;  /* 0x00000080ff05723e */ /* 0x001fe200048060ff */
[----:B------:R-:W-:Y:S01]  /*6700*/  @!P5 STG.E.U8 desc[UR18][R10.64+0x10], R133 ;  /* 0x000010850a00d986 */ /* 0x000fe2000c101112 */
[C---:B------:R-:W-:Y:S01]  /*6710*/  ISETP.LT.OR P5, PT, R29.reuse, 0x19, !P1 ;  /* 0x000000191d00780c */ /* 0x040fe20004fa1670 */
[-C--:B------:R-:W-:Y:S01]  /*6720*/  FMUL R118, R118, R8.reuse ;  /* 0x0000000876767220 */ /* 0x080fe20000400000 */
[----:B------:R-:W-:Y:S01]  /*6730*/  F2FP.SATFINITE.E5M2.F32.PACK_AB_MERGE_C R125, RZ, R125, RZ ;  /* 0x0000007dff7d723e */ /* 0x000fe200048060ff */
[----:B------:R0:W-:Y:S01]  /*6740*/  @!P6 STG.E.U8 desc[UR18][R10.64+0x11], R5 ;  /* 0x000011050a00e986 */ /* 0x0001e2000c101112 */
[----:B------:R-:W-:Y:S01]  /*6750*/  ISETP.LT.OR P6, PT, R29, 0x1a, !P1 ;  /* 0x0000001a1d00780c */ /* 0x000fe20004fc1670 */
[-C--:B------:R-:W-:Y:S01]  /*6760*/  FMUL R121, R121, R8.reuse ;  /* 0x0000000879797220 */ /* 0x080fe20000400000 */
[----:B------:R-:W-:Y:S01]  /*6770*/  FMUL R116, R116, R8 ;  /* 0x0000000874747220 */ /* 0x000fe20000400000 */
[----:B-1----:R-:W-:Y:S01]  /*6780*/  F2FP.SATFINITE.E5M2.F32.PACK_AB_MERGE_C R25, RZ, R126, RZ ;  /* 0x0000007eff19723e */ /* 0x002fe200048060ff */
[----:B------:R-:W-:Y:S01]  /*6790*/  @!P3 STG.E.U8 desc[UR18][R6.64+0x10], R131 ;  /* 0x000010830600b986 */ /* 0x000fe2000c101112 */
[----:B------:R-:W-:Y:S01]  /*67a0*/  ISETP.LT.OR P3, PT, R29, 0x19, !P0 ;  /* 0x000000191d00780c */ /* 0x000fe20004761670 */
        /* <DEDUP_REMOVED lines=35> */
[----:B------:R-:W-:Y:S01]  /*69e0*/  ISETP.LT.OR P3, PT, R29, 0x29, !P0 ;  /* 0x000000291d00780c */ /* 0x000fe20004761670 */
[-C--:B------:R-:W-:Y:S01]  /*69f0*/  FMUL R109, R109, R8.reuse ;  /* 0x000000086d6d7220 */ /* 0x080fe20000400000 */
[-C--:B------:R-:W-:Y:S01]  /*6a00*/  FMUL R104, R104, R8.reuse ;  /* 0x0000000868687220 */ /* 0x080fe20000400000 */
        /* <DEDUP_REMOVED lines=104> */
[----:B------:R-:W-:-:S02]  /*7090*/  ISETP.LT.OR P3, PT, R29, 0x59, !P0 ;  /* 0x000000591d00780c */ /* 0x000fc40004761670 */
[----:B------:R-:W-:Y:S01]  /*70a0*/  F2FP.SATFINITE.E5M2.F32.PACK_AB_MERGE_C R19, RZ, R19, RZ ;  /* 0x00000013ff13723e */ /* 0x000fe200048060ff */
[----:B------:R1:W-:Y:S01]  /*70b0*/  @!P4 STG.E.U8 desc[UR18][R6.64+0x51], R25 ;  /* 0x000051190600c986 */ /* 0x0003e2000c101112 */
[C---:B------:R-:W-:Y:S02]  /*70c0*/  ISETP.LT.OR P4, PT, R29.reuse, 0x5a, !P0 ;  /* 0x0000005a1d00780c */ /* 0x040fe40004781670 */
[----:B0-----:R-:W-:Y:S01]  /*70d0*/  F2FP.SATFINITE.E5M2.F32.PACK_AB_MERGE_C R5, RZ, R92, RZ ;  /* 0x0000005cff05723e */ /* 0x001fe200048060ff */
[----:B------:R-:W-:Y:S01]  /*70e0*/  @!P5 STG.E.U8 desc[UR18][R10.64+0x58], R97 ;  /* 0x000058610a00d986 */ /* 0x000fe2000c101112 */
[C---:B------:R-:W-:Y:S02]  /*70f0*/  ISETP.LT.OR P5, PT, R29.reuse, 0x61, !P1 ;  /* 0x000000611d00780c */ /* 0x040fe40004fa1670 */
[----:B------:R-:W-:Y:S01]  /*7100*/  F2FP.SATFINITE.E5M2.F32.PACK_AB_MERGE_C R13, RZ, R13, RZ ;  /* 0x0000000dff0d723e */ /* 0x000fe200048060ff */
[----:B------:R0:W-:Y:S01]  /*7110*/  @!P6 STG.E.U8 desc[UR18][R10.64+0x59], R5 ;  /* 0x000059050a00e986 */ /* 0x0001e2000c101112 */
[----:B------:R-:W-:-:S02]  /*7120*/  ISETP.LT.OR P6, PT, R29, 0x62, !P1 ;  /* 0x000000621d00780c */ /* 0x000fc40004fc1670 */
[----:B------:R-:W-:Y:S01]  /*7130*/  F2FP.SATFINITE.E5M2.F32.PACK_AB_MERGE_C R15, RZ, R15, RZ ;  /* 0x0000000fff0f723e */ /* 0x000fe200048060ff */
[----:B------:R-:W-:Y:S01]  /*7140*/  @!P3 STG.E.U8 desc[UR18][R6.64+0x58], R95 ;  /* 0x0000585f0600b986 */ /* 0x000fe2000c101112 */
[----:B-1----:R-:W-:Y:S02]  /*7150*/  F2FP.SATFINITE.E5M2.F32.PACK_AB_MERGE_C R25, RZ, R90, RZ ;  /* 0x0000005aff19723e */ /* 0x002fe400048060ff */
[----:B------:R-:W-:-:S03]  /*7160*/  ISETP.LT.OR P3, PT, R29, 0x61, !P0 ;  /* 0x000000611d00780c */ /* 0x000fc60004761670 */
[----:B------:R1:W-:Y:S01]  /*7170*/  @!P4 STG.E.U8 desc[UR18][R6.64+0x59], R25 ;  /* 0x000059190600c986 */ /* 0x0003e2000c101112 */
[C---:B------:R-:W-:Y:S02]  /*7180*/  ISETP.LT.OR P4, PT, R29.reuse, 0x62, !P0 ;  /* 0x000000621d00780c */ /* 0x040fe40004781670 */
[----:B0-----:R-:W-:Y:S01]  /*7190*/  F2FP.SATFINITE.E5M2.F32.PACK_AB_MERGE_C R5, RZ, R88, RZ ;  /* 0x00000058ff05723e */ /* 0x001fe200048060ff */
[----:B------:R-:W-:Y:S01]  /*71a0*/  @!P5 STG.E.U8 desc[UR18][R10.64+0x60], R93 ;  /* 0x0000605d0a00d986 */ /* 0x000fe2000c101112 */
[----:B------:R-:W-:-:S03]  /*71b0*/  ISETP.LT.OR P5, PT, R29, 0x69, !P1 ;  /* 0x000000691d00780c */ /* 0x000fc60004fa1670 */
[----:B------:R0:W-:Y:S01]  /*71c0*/  @!P6 STG.E.U8 desc[UR18][R10.64+0x61], R5 ;  /* 0x000061050a00e986 */ /* 0x0001e2000c101112 */
[C---:B------:R-:W-:Y:S02]  /*71d0*/  ISETP.LT.OR P6, PT, R29.reuse, 0x6a, !P1 ;  /* 0x0000006a1d00780c */ /* 0x040fe40004fc1670 */
[----:B-1----:R-:W-:Y:S01]  /*71e0*/  F2FP.SATFINITE.E5M2.F32.PACK_AB_MERGE_C R25, RZ, R22, RZ ;  /* 0x00000016ff19723e */ /* 0x002fe200048060ff */
[----:B------:R-:W-:Y:S01]  /*71f0*/  @!P3 STG.E.U8 desc[UR18][R6.64+0x60], R91 ;  /* 0x0000605b0600b986 */ /* 0x000fe2000c101112 */
        /* <DEDUP_REMOVED lines=11> */
[----:B------:R-:W-:Y:S01]  /*72b0*/  @!P4 STG.E.U8 desc[UR18][R6.64+0x69], R25 ;  /* 0x000069190600c986 */ /* 0x000fe2000c101112 */
[C---:B------:R-:W-:Y:S02]  /*72c0*/  ISETP.LT.OR P4, PT, R29.reuse, 0x79, !P1 ;  /* 0x000000791d00780c */ /* 0x040fe40004f81670 */
[C---:B------:R-:W-:Y:S01]  /*72d0*/  ISETP.LT.OR P1, PT, R29.reuse, 0x7a, !P1 ;  /* 0x0000007a1d00780c */ /* 0x040fe20004f21670 */
[----:B------:R1:W-:Y:S01]  /*72e0*/  @!P5 STG.E.U8 desc[UR18][R10.64+0x70], R21 ;  /* 0x000070150a00d986 */ /* 0x0003e2000c101112 */
[C---:B------:R-:W-:Y:S02]  /*72f0*/  ISETP.LT.OR P5, PT, R29.reuse, 0x72, !P0 ;  /* 0x000000721d00780c */ /* 0x040fe400047a1670 */
[----:B0-----:R-:W-:Y:S01]  /*7300*/  F2FP.SATFINITE.E5M2.F32.PACK_AB_MERGE_C R5, RZ, R16, RZ ;  /* 0x00000010ff05723e */ /* 0x001fe200048060ff */
[----:B------:R0:W-:Y:S01]  /*7310*/  @!P6 STG.E.U8 desc[UR18][R10.64+0x71], R17 ;  /* 0x000071110a00e986 */ /* 0x0001e2000c101112 */
[C---:B------:R-:W-:Y:S02]  /*7320*/  ISETP.LT.OR P6, PT, R29.reuse, 0x79, !P0 ;  /* 0x000000791d00780c */ /* 0x040fe400047c1670 */
[----:B------:R-:W-:Y:S01]  /*7330*/  ISETP.LT.OR P0, PT, R29, 0x7a, !P0 ;  /* 0x0000007a1d00780c */ /* 0x000fe20004701670 */
[----:B------:R2:W-:Y:S01]  /*7340*/  @!P3 STG.E.U8 desc[UR18][R6.64+0x70], R19 ;  /* 0x000070130600b986 */ /* 0x0005e2000c101112 */
[----:B-1----:R-:W-:-:S05]  /*7350*/  F2FP.SATFINITE.E5M2.F32.PACK_AB_MERGE_C R21, RZ, R14, RZ ;  /* 0x0000000eff15723e */ /* 0x002fca00048060ff */
[----:B------:R2:W-:Y:S01]  /*7360*/  @!P5 STG.E.U8 desc[UR18][R6.64+0x71], R5 ;  /* 0x000071050600d986 */ /* 0x0005e2000c101112 */
[----:B0-----:R-:W-:-:S03]  /*7370*/  F2FP.SATFINITE.E5M2.F32.PACK_AB_MERGE_C R17, RZ, R12, RZ ;  /* 0x0000000cff11723e */ /* 0x001fc600048060ff */
[----:B------:R2:W-:Y:S04]  /*7380*/  @!P4 STG.E.U8 desc[UR18][R10.64+0x78], R13 ;  /* 0x0000780d0a00c986 */ /* 0x0005e8000c101112 */
[----:B------:R2:W-:Y:S04]  /*7390*/  @!P1 STG.E.U8 desc[UR18][R10.64+0x79], R17 ;  /* 0x000079110a009986 */ /* 0x0005e8000c101112 */
[----:B------:R2:W-:Y:S04]  /*73a0*/  @!P6 STG.E.U8 desc[UR18][R6.64+0x78], R15 ;  /* 0x0000780f0600e986 */ /* 0x0005e8000c101112 */
[----:B------:R2:W-:Y:S02]  /*73b0*/  @!P0 STG.E.U8 desc[UR18][R6.64+0x79], R21 ;  /* 0x0000791506008986 */ /* 0x0005e4000c101112 */
.L_x_161:
[----:B------:R-:W-:Y:S05]  /*73c0*/  BSYNC B0 ;  /* 0x0000000000007941 */ /* 0x000fea0003800000 */
.L_x_31:
[----:B------:R-:W-:Y:S01]  /*73d0*/  ULDC UR6, c[0x0][0xc] ;  /* 0x0000030000067ab9 */ /* 0x000fe20000000800 */
[----:B------:R-:W-:Y:S01]  /*73e0*/  ULDC UR7, c[0x0][0x10] ;  /* 0x0000040000077ab9 */ /* 0x000fe20000000800 */
[----:B--2-45:R-:W2:Y:S01]  /*73f0*/  LDC R5, c[0x0][0x14] ;  /* 0x00000500ff057b82 */ /* 0x034ea20000000800 */
[----:B------:R-:W-:Y:S01]  /*7400*/  UIMAD.WIDE.U32 UR6, UR6, UR7, URZ ;  /* 0x00000007060672a5 */ /* 0x000fe2000f8e003f */
[----:B0-----:R-:W-:Y:S01]  /*7410*/  PRMT R6, RZ, 0x7610, R6 ;  /* 0x00007610ff067816 */ /* 0x001fe20000000006 */
[----:B------:R-:W-:-:S04]  /*7420*/  IMAD.MOV.U32 R7, RZ, RZ, -0x1 ;  /* 0xffffffffff077424 */ /* 0x000fc800078e00ff */
[----:B--2---:R-:W-:-:S04]  /*7430*/  IMAD.WIDE.U32 R2, R5, UR6, R2 ;  /* 0x0000000605027c25 */ /* 0x004fc8000f8e0002 */
[----:B------:R-:W-:Y:S01]  /*7440*/  IMAD R5, R5, UR7, RZ ;  /* 0x0000000705057c24 */ /* 0x000fe2000f8e02ff */
[----:B------:R-:W-:Y:S02]  /*7450*/  ULDC.64 UR6, c[0x0][0x650] ;  /* 0x0001940000067ab9 */ /* 0x000fe40000000a00 */
[----:B------:R-:W-:Y:S01]  /*7460*/  ISETP.GE.U32.AND P0, PT, R2, UR6, PT ;  /* 0x0000000602007c0c */ /* 0x000fe2000bf06070 */
[----:B------:R-:W-:Y:S02]  /*7470*/  IMAD.IADD R3, R3, 0x1, R5 ;  /* 0x0000000103037824 */ /* 0x000fe400078e0205 */
[----:B------:R-:W-:-:S03]  /*7480*/  IMAD.MOV.U32 R5, RZ, RZ, -0x1 ;  /* 0xffffffffff057424 */ /* 0x000fc600078e00ff */
[----:B------:R-:W-:-:S13]  /*7490*/  ISETP.GE.U32.AND.EX P0, PT, R3, UR7, PT, P0 ;  /* 0x0000000703007c0c */ /* 0x000fda000bf06100 */
[----:B------:R-:W-:Y:S05]  /*74a0*/  @P0 BRA `(.L_x_162) ;  /* 0x0000000400600947 */ /* 0x000fea0003800000 */
[----:B------:R-:W0:Y:S01]  /*74b0*/  S2R R20, SR_CTAID.X ;  /* 0x0000000000147919 */ /* 0x000e220000002500 */
[----:B------:R-:W2:Y:S01]  /*74c0*/  LDC.64 R14, c[0x0][0x628] ;  /* 0x00018a00ff0e7b82 */ /* 0x000ea20000000a00 */
[----:B------:R-:W-:Y:S01]  /*74d0*/  ULDC UR6, c[0x0][0x150] ;  /* 0x0000540000067ab9 */ /* 0x000fe20000000800 */
[----:B------:R-:W-:Y:S01]  /*74e0*/  IMAD.MOV.U32 R12, RZ, RZ, R2 ;  /* 0x000000ffff0c7224 */ /* 0x000fe200078e0002 */
[----:B------:R-:W4:Y:S01]  /*74f0*/  S2R R22, SR_CTAID.Y ;  /* 0x0000000000167919 */ /* 0x000f220000002600 */
[----:B------:R-:W-:-:S04]  /*7500*/  IMAD.MOV.U32 R13, RZ, RZ, R3 ;  /* 0x000000ffff0d7224 */ /* 0x000fc800078e0003 */
[----:B------:R-:W1:Y:S08]  /*7510*/  LDC R23, c[0x0][0x144] ;  /* 0x00005100ff177b82 */ /* 0x000e700000000800 */
[----:B------:R-:W1:Y:S08]  /*7520*/  LDC R16, c[0x0][0x630] ;  /* 0x00018c00ff107b82 */ /* 0x000e700000000800 */
[----:B------:R-:W1:Y:S01]  /*7530*/  LDC.64 R18, c[0x0][0x620] ;  /* 0x00018800ff127b82 */ /* 0x000e620000000a00 */
[----:B--2---:R-:W-:-:S04]  /*7540*/  ISETP.NE.U32.AND P0, PT, R14, RZ, PT ;  /* 0x000000ff0e00720c */ /* 0x004fc80003f05070 */
[----:B------:R-:W-:Y:S02]  /*7550*/  ISETP.NE.AND.EX P0, PT, R15, RZ, PT, P0 ;  /* 0x000000ff0f00720c */ /* 0x000fe40003f05300 */
[----:B0-----:R-:W-:-:S05]  /*7560*/  I2FP.F32.U32 R5, R20 ;  /* 0x0000001400057245 */ /* 0x001fca0000201000 */
[----:B------:R-:W-:-:S04]  /*7570*/  FMUL R5, R5, UR6 ;  /* 0x0000000605057c20 */ /* 0x000fc80008400000 */
[----:B------:R0:W2:Y:S02]  /*7580*/  F2I.U32.TRUNC.NTZ R21, R5 ;  /* 0x0000000500157305 */ /* 0x0000a4000020f000 */
[----:B----4-:R-:W-:Y:S05]  /*7590*/  @!P0 BRA `(.L_x_163) ;  /* 0x0000000000288947 */ /* 0x010fea0003800000 */
[----:B0-----:R-:W0:Y:S02]  /*75a0*/  LDC R5, c[0x0][0x634] ;  /* 0x00018d00ff057b82 */ /* 0x001e240000000800 */
        /* <DEDUP_REMOVED lines=9> */
.L_x_163:
[-CC-:B-1----:R-:W-:Y:S01]  /*7640*/  SHF.R.U64 R17, R12, R16.reuse, R13.reuse ;  /* 0x000000100c117219 */ /* 0x182fe2000000120d */
[----:B------:R-:W1:Y:S01]  /*7650*/  LDC.64 R28, c[0x0][0x640] ;  /* 0x00019000ff1c7b82 */ /* 0x000e620000000a00 */
[----:B0-----:R-:W-:Y:S01]  /*7660*/  SHF.R.U32.HI R5, RZ, R16, R13 ;  /* 0x00000010ff057219 */ /* 0x001fe2000001160d */
[----:B--2---:R-:W-:Y:S01]  /*7670*/  IMAD.MOV R21, RZ, RZ, -R21 ;  /* 0x000000ffff157224 */ /* 0x004fe200078e0a15 */
[----:B------:R-:W-:Y:S01]  /*7680*/  IADD3 R11, P0, RZ, -R17, RZ ;  /* 0x80000011ff0b7210 */ /* 0x000fe20007f1e0ff */
[----:B------:R-:W-:Y:S02]  /*7690*/  ULDC UR6, c[0x0][0x154] ;  /* 0x0000550000067ab9 */ /* 0x000fe40000000800 */
[----:B------:R-:W-:Y:S02]  /*76a0*/  IMAD R23, R23, R21, R20 ;  /* 0x0000001517177224 */ /* 0x000fe400078e0214 */
[----:B------:R-:W0:Y:S01]  /*76b0*/  LDC R12, c[0x0][0x618] ;  /* 0x00018600ff0c7b82 */ /* 0x000e220000000800 */
[----:B------:R-:W-:-:S02]  /*76c0*/  IMAD.X R5, RZ, RZ, ~R5, P0 ;  /* 0x000000ffff057224 */ /* 0x000fc400000e0e05 */
[----:B------:R-:W-:-:S04]  /*76d0*/  IMAD.WIDE.U32 R6, R11, R18, R2 ;  /* 0x000000120b067225 */ /* 0x000fc800078e0002 */
[----:B------:R-:W-:Y:S01]  /*76e0*/  IMAD R10, R5, R18, RZ ;  /* 0x00000012050a7224 */ /* 0x000fe200078e02ff */
[----:B------:R-:W2:Y:S03]  /*76f0*/  LDC R24, c[0x0][0x608] ;  /* 0x00018200ff187b82 */ /* 0x000ea60000000800 */
[----:B------:R-:W-:Y:S02]  /*7700*/  IMAD R5, R11, R19, R10 ;  /* 0x000000130b057224 */ /* 0x000fe400078e020a */
[----:B------:R-:W-:Y:S02]  /*7710*/  IMAD.MOV.U32 R11, RZ, RZ, 0x1 ;  /* 0x00000001ff0b7424 */ /* 0x000fe400078e00ff */
[----:B------:R-:W-:Y:S01]  /*7720*/  IMAD.IADD R5, R7, 0x1, R5 ;  /* 0x0000000107057824 */ /* 0x000fe200078e0205 */
[----:B---3--:R-:W3:Y:S01]  /*7730*/  LDC R26, c[0x0][0x658] ;  /* 0x00019600ff1a7b82 */ /* 0x008ee20000000800 */
[----:B------:R-:W-:-:S02]  /*7740*/  I2FP.F32.U32 R7, R22 ;  /* 0x0000001600077245 */ /* 0x000fc40000201000 */
[----:B-1----:R-:W-:-:S03]  /*7750*/  ISETP.NE.U32.AND P0, PT, R28, RZ, PT ;  /* 0x000000ff1c00720c */ /* 0x002fc60003f05070 */
[----:B------:R-:W-:Y:S01]  /*7760*/  FMUL R10, R7, UR6 ;  /* 0x00000006070a7c20 */ /* 0x000fe20008400000 */
[----:B------:R-:W-:Y:S01]  /*7770*/  ISETP.NE.AND.EX P0, PT, R29, RZ, PT, P0 ;  /* 0x000000ff1d00720c */ /* 0x000fe20003f05300 */
[----:B------:R-:W1:Y:S01]  /*7780*/  LDC R21, c[0x0][0x148] ;  /* 0x00005200ff157b82 */ /* 0x000e620000000800 */
[-CC-:B0-----:R-:W-:Y:S01]  /*7790*/  SHF.R.U64 R16, R6, R12.reuse, R5.reuse ;  /* 0x0000000c06107219 */ /* 0x181fe20000001205 */
[----:B------:R0:W4:Y:S01]  /*77a0*/  F2I.U32.TRUNC.NTZ R18, R10 ;  /* 0x0000000a00127305 */ /* 0x000122000020f000 */
[----:B------:R-:W-:Y:S01]  /*77b0*/  SHF.R.U32.HI R5, RZ, R12, R5 ;  /* 0x0000000cff057219 */ /* 0x000fe20000011605 */
[----:B------:R-:W-:-:S04]  /*77c0*/  IMAD.MOV.U32 R7, RZ, RZ, -0x1 ;  /* 0xffffffffff077424 */ /* 0x000fc800078e00ff */
[----:B------:R-:W0:Y:S01]  /*77d0*/  LDC R20, c[0x0][0x600] ;  /* 0x00018000ff147b82 */ /* 0x000e220000000800 */
[-CC-:B--2---:R-:W-:Y:S02]  /*77e0*/  SHF.R.U64 R14, R16, R24.reuse, R5.reuse ;  /* 0x00000018100e7219 */ /* 0x184fe40000001205 */
[----:B------:R-:W-:-:S05]  /*77f0*/  SHF.R.U32.HI R5, RZ, R24, R5 ;  /* 0x00000018ff057219 */ /* 0x000fca0000011605 */
[----:B------:R-:W2:Y:S01]  /*7800*/  LDC R27, c[0x0][0x648] ;  /* 0x00019200ff1b7b82 */ /* 0x000ea20000000800 */
[-C--:B---3--:R-:W-:Y:S02]  /*7810*/  SHF.L.U32 R6, R7, R26.reuse, RZ ;  /* 0x0000001a07067219 */ /* 0x088fe400000006ff */
[-CC-:B------:R-:W-:Y:S02]  /*7820*/  SHF.R.U64 R19, R14, R26.reuse, R5.reuse ;  /* 0x0000001a0e137219 */ /* 0x180fe40000001205 */
[----:B------:R-:W-:Y:S02]  /*7830*/  SHF.R.U32.HI R7, RZ, R26, R5 ;  /* 0x0000001aff077219 */ /* 0x000fe40000011605 */
[----:B------:R-:W-:Y:S01]  /*7840*/  LOP3.LUT R25, RZ, R6, RZ, 0x33, !PT ;  /* 0x00000006ff197212 */ /* 0x000fe200078e33ff */
[----:B------:R-:W3:Y:S01]  /*7850*/  LDC R30, c[0x0][0x638] ;  /* 0x00018e00ff1e7b82 */ /* 0x000ee20000000800 */
[----:B------:R-:W-:Y:S01]  /*7860*/  SHF.L.U32 R26, R11, R26, RZ ;  /* 0x0000001a0b1a7219 */ /* 0x000fe200000006ff */
[----:B------:R-:W-:-:S06]  /*7870*/  IMAD.MOV.U32 R6, RZ, RZ, R19 ;  /* 0x000000ffff067224 */ /* 0x000fcc00078e0013 */
[----:B------:R-:W0:Y:S01]  /*7880*/  LDC R31, c[0x0][0x610] ;  /* 0x00018400ff1f7b82 */ /* 0x000e220000000800 */
[----:B----4-:R-:W-:Y:S05]  /*7890*/  @!P0 BRA `(.L_x_164) ;  /* 0x0000000000288947 */ /* 0x010fea0003800000 */
[----:B------:R-:W4:Y:S02]  /*78a0*/  LDC R6, c[0x0][0x64c] ;  /* 0x00019300ff067b82 */ /* 0x000f240000000800 */
[----:B----4-:R-:W-:-:S05]  /*78b0*/  IADD3 R5, P0, R19, R6, RZ ;  /* 0x0000000613057210 */ /* 0x010fca0007f1e0ff */
[----:B------:R-:W-:-:S04]  /*78c0*/  IMAD.X R15, RZ, RZ, R7, P0 ;  /* 0x000000ffff0f7224 */ /* 0x000fc800000e0607 */
[----:B------:R-:W-:-:S04]  /*78d0*/  IMAD.WIDE.U32 R6, R15, R28, RZ ;  /* 0x0000001c0f067225 */ /* 0x000fc800078e00ff */
[----:B0-----:R-:W-:-:S04]  /*78e0*/  IMAD.WIDE.U32 R10, P0, R5, R29, R6 ;  /* 0x0000001d050a7225 */ /* 0x001fc80007800006 */
[----:B------:R-:W-:-:S04]  /*78f0*/  IMAD.WIDE.U32 R6, R5, R28, RZ ;  /* 0x0000001c05067225 */ /* 0x000fc800078e00ff */
[----:B------:R-:W-:Y:S01]  /*7900*/  IMAD.X R13, RZ, RZ, RZ, P0 ;  /* 0x000000ffff0d7224 */ /* 0x000fe200000e06ff */
[----:B------:R-:W-:Y:S01]  /*7910*/  IADD3 RZ, P0, R7, R10, RZ ;  /* 0x0000000a07ff7210 */ /* 0x000fe20007f1e0ff */
[----:B------:R-:W-:-:S04]  /*7920*/  IMAD.MOV.U32 R12, RZ, RZ, R11 ;  /* 0x000000ffff0c7224 */ /* 0x000fc800078e000b */
[----:B------:R-:W-:-:S08]  /*7930*/  IMAD.WIDE.U32.X R6, R15, R29, R12, P0 ;  /* 0x0000001d0f067225 */ /* 0x000fd000000e040c */
.L_x_164:
[----:B--2---:R-:W-:Y:S01]  /*7940*/  SHF.R.U64 R5, R6, R27, R7 ;  /* 0x0000001b06057219 */ /* 0x004fe20000001207 */
[----:B0-----:R-:W-:Y:S01]  /*7950*/  VIADD R7, R20, 0xffffffff ;  /* 0xffffffff14077836 */ /* 0x001fe20000000000 */
[----:B------:R-:W-:Y:S01]  /*7960*/  LOP3.LUT R28, R14, R25, RZ, 0xc0, !PT ;  /* 0x000000190e1c7212 */ /* 0x000fe200078ec0ff */
[----:B------:R-:W-:Y:S02]  /*7970*/  IMAD.MOV R18, RZ, RZ, -R18 ;  /* 0x000000ffff127224 */ /* 0x000fe400078e0a12 */
[----:B------:R-:W-:Y:S01]  /*7980*/  IMAD.MOV R6, RZ, RZ, -R5 ;  /* 0x000000ffff067224 */ /* 0x000fe200078e0a05 */
[----:B------:R-:W-:Y:S01]  /*7990*/  LOP3.LUT R16, R16, R7, RZ, 0xc0, !PT ;  /* 0x0000000710107212 */ /* 0x000fe200078ec0ff */
[----:B------:R-:W-:Y:S02]  /*79a0*/  IMAD R28, R26, R5, R28 ;  /* 0x000000051a1c7224 */ /* 0x000fe400078e021c */
[----:B-1----:R-:W-:Y:S02]  /*79b0*/  @P2 IMAD R23, R21, R18, R22 ;  /* 0x0000001215172224 */ /* 0x002fe400078e0216 */
[----:B---3--:R-:W-:-:S02]  /*79c0*/  IMAD R5, R6, R30, R19 ;  /* 0x0000001e06057224 */ /* 0x008fc400078e0213 */
[----:B------:R-:W-:Y:S02]  /*79d0*/  IMAD R28, R28, R31, R23 ;  /* 0x0000001f1c1c7224 */ /* 0x000fe400078e0217 */
[----:B------:R-:W-:Y:S02]  /*79e0*/  IMAD R5, R5, R20, R16 ;  /* 0x0000001405057224 */ /* 0x000fe400078e0210 */
[----:B------:R-:W-:-:S03]  /*79f0*/  IMAD.MOV.U32 R6, RZ, RZ, 0x1 ;  /* 0x00000001ff067424 */ /* 0x000fc600078e00ff */
[----:B------:R-:W-:Y:S02]  /*7a00*/  SEL R7, R5, R28, !P2 ;  /* 0x0000001c05077207 */ /* 0x000fe40005000000 */
[----:B------:R-:W-:Y:S01]  /*7a10*/  SEL R28, R28, R5, !P2 ;  /* 0x000000051c1c7207 */ /* 0x000fe20005000000 */
[----:B------:R-:W-:-:S07]  /*7a20*/  IMAD.MOV.U32 R5, RZ, RZ, R17 ;  /* 0x000000ffff057224 */ /* 0x000fce00078e0011 */
.L_x_162:
[----:B------:R-:W-:Y:S01]  /*7a30*/  LOP3.LUT P0, RZ, R6, 0xff, RZ, 0xc0, !PT ;  /* 0x000000ff06ff7812 */ /* 0x000fe2000780c0ff */
[----:B------:R-:W-:-:S12]  /*7a40*/  IMAD.MOV.U32 R6, RZ, RZ, R28 ;  /* 0x000000ffff067224 */ /* 0x000fd800078e001c */
[----:B------:R-:W-:Y:S05]  /*7a50*/  @P0 BRA `(.L_x_165) ;  /* 0xffffff9400280947 */ /* 0x000fea000383ffff */
[----:B------:R-:W-:Y:S05]  /*7a60*/  EXIT ;  /* 0x000000000000794d */ /* 0x000fea0003800000 */
.L_x_3:
[----:B0-----:R-:W-:Y:S01]  /*7a70*/  ULDC.64 UR4, c[0x0][0x650] ;  /* 0x0001940000047ab9 */ /* 0x001fe20000000a00 */
        /* <DEDUP_REMOVED lines=25> */
.L_x_167:
[--C-:B------:R-:W-:Y:S01]  /*7c10*/  SHF.R.U64 R16, R14, R18, R15.reuse ;  /* 0x000000120e107219 */ /* 0x100fe2000000120f */
[----:B------:R-:W0:Y:S01]  /*7c20*/  LDC R22, c[0x0][0x618] ;  /* 0x00018600ff167b82 */ /* 0x000e220000000800 */
[----:B------:R-:W-:Y:S01]  /*7c30*/  I2FP.F32.U32 R7, R8 ;  /* 0x0000000800077245 */ /* 0x000fe20000201000 */
[----:B------:R-:W-:Y:S01]  /*7c40*/  ULDC UR4, c[0x0][0x150] ;  /* 0x0000540000047ab9 */ /* 0x000fe20000000800 */
[----:B------:R-:W-:Y:S02]  /*7c50*/  SHF.R.U32.HI R6, RZ, R18, R15 ;  /* 0x00000012ff067219 */ /* 0x000fe4000001160f */
[----:B------:R-:W-:Y:S01]  /*7c60*/  IADD3 R9, P0, RZ, -R16, RZ ;  /* 0x80000010ff097210 */ /* 0x000fe20007f1e0ff */
[----:B------:R-:W-:Y:S01]  /*7c70*/  FMUL R13, R7, UR4 ;  /* 0x00000004070d7c20 */ /* 0x000fe20008400000 */
[----:B------:R-:W-:Y:S01]  /*7c80*/  ULDC UR4, c[0x0][0x154] ;  /* 0x0000550000047ab9 */ /* 0x000fe20000000800 */
[----:B------:R-:W1:Y:S02]  /*7c90*/  LDC.64 R24, c[0x0][0x640] ;  /* 0x00019000ff187b82 */ /* 0x000e640000000a00 */
[----:B------:R-:W-:-:S02]  /*7ca0*/  IMAD.X R11, RZ, RZ, ~R6, P0 ;  /* 0x000000ffff0b7224 */ /* 0x000fc400000e0e06 */
[----:B------:R-:W2:Y:S01]  /*7cb0*/  F2I.U32.TRUNC.NTZ R13, R13 ;  /* 0x0000000d000d7305 */ /* 0x000ea2000020f000 */
[----:B------:R-:W-:-:S03]  /*7cc0*/  IMAD.WIDE.U32 R6, R9, R20, R2 ;  /* 0x0000001409067225 */ /* 0x000fc600078e0002 */
[----:B------:R-:W3:Y:S01]  /*7cd0*/  LDC R15, c[0x0][0x144] ;  /* 0x00005100ff0f7b82 */ /* 0x000ee20000000800 */
[----:B------:R-:W-:-:S04]  /*7ce0*/  IMAD R12, R11, R20, RZ ;  /* 0x000000140b0c7224 */ /* 0x000fc800078e02ff */
[----:B------:R-:W-:Y:S02]  /*7cf0*/  IMAD R9, R9, R21, R12 ;  /* 0x0000001509097224 */ /* 0x000fe400078e020c */
[----:B------:R-:W-:Y:S01]  /*7d00*/  IMAD.MOV.U32 R12, RZ, RZ, -0x1 ;  /* 0xffffffffff0c7424 */ /* 0x000fe200078e00ff */
[----:B------:R-:W4:Y:S01]  /*7d10*/  LDC R18, c[0x0][0x608] ;  /* 0x00018200ff127b82 */ /* 0x000f220000000800 */
[----:B------:R-:W-:Y:S01]  /*7d20*/  IMAD.IADD R7, R7, 0x1, R9 ;  /* 0x0000000107077824 */ /* 0x000fe200078e0209 */
[----:B------:R-:W-:-:S04]  /*7d30*/  I2FP.F32.U32 R9, R10 ;  /* 0x0000000a00097245 */ /* 0x000fc80000201000 */
[-C--:B0-----:R-:W-:Y:S01]  /*7d40*/  SHF.R.U64 R14, R6, R22.reuse, R7 ;  /* 0x00000016060e7219 */ /* 0x081fe20000001207 */
[----:B--2---:R-:W-:Y:S01]  /*7d50*/  IMAD.MOV R6, RZ, RZ, -R13 ;  /* 0x000000ffff067224 */ /* 0x004fe200078e0a0d */
[----:B------:R-:W0:Y:S01]  /*7d60*/  LDC R11, c[0x0][0x658] ;  /* 0x00019600ff0b7b82 */ /* 0x000e220000000800 */
[----:B-1----:R-:W-:Y:S01]  /*7d70*/  ISETP.NE.U32.AND P0, PT, R24, RZ, PT ;  /* 0x000000ff1800720c */ /* 0x002fe20003f05070 */
[----:B------:R-:W-:Y:S01]  /*7d80*/  FMUL R9, R9, UR4 ;  /* 0x0000000409097c20 */ /* 0x000fe20008400000 */
[----:B------:R-:W-:Y:S02]  /*7d90*/  SHF.R.U32.HI R7, RZ, R22, R7 ;  /* 0x00000016ff077219 */ /* 0x000fe40000011607 */
[----:B------:R-:W-:-:S03]  /*7da0*/  ISETP.NE.AND.EX P0, PT, R25, RZ, PT, P0 ;  /* 0x000000ff1900720c */ /* 0x000fc60003f05300 */
[----:B------:R-:W1:Y:S01]  /*7db0*/  LDC R21, c[0x0][0x148] ;  /* 0x00005200ff157b82 */ /* 0x000e620000000800 */
[----:B---3--:R-:W-:Y:S02]  /*7dc0*/  IMAD R22, R15, R6, R8 ;  /* 0x000000060f167224 */ /* 0x008fe400078e0208 */
[----:B------:R-:W-:-:S05]  /*7dd0*/  IMAD.MOV.U32 R8, RZ, RZ, 0x1 ;  /* 0x00000001ff087424 */ /* 0x000fca00078e00ff */
[----:B------:R-:W2:Y:S01]  /*7de0*/  LDC R20, c[0x0][0x600] ;  /* 0x00018000ff147b82 */ /* 0x000ea20000000800 */
[-CC-:B----4-:R-:W-:Y:S02]  /*7df0*/  SHF.R.U64 R17, R14, R18.reuse, R7.reuse ;  /* 0x000000120e117219 */ /* 0x190fe40000001207 */
[----:B------:R-:W-:Y:S02]  /*7e00*/  SHF.R.U32.HI R6, RZ, R18, R7 ;  /* 0x00000012ff067219 */ /* 0x000fe40000011607 */
[----:B------:R3:W4:Y:S03]  /*7e10*/  F2I.U32.TRUNC.NTZ R18, R9 ;  /* 0x0000000900127305 */ /* 0x000726000020f000 */
[----:B------:R-:W1:Y:S01]  /*7e20*/  LDC R23, c[0x0][0x648] ;  /* 0x00019200ff177b82 */ /* 0x000e620000000800 */
[-C--:B0-----:R-:W-:Y:S02]  /*7e30*/  SHF.R.U64 R19, R17, R11.reuse, R6 ;  /* 0x0000000b11137219 */ /* 0x081fe40000001206 */
[----:B------:R-:W-:-:S02]  /*7e40*/  SHF.L.U32 R12, R12, R11, RZ ;  /* 0x0000000b0c0c7219 */ /* 0x000fc400000006ff */
[-C--:B------:R-:W-:Y:S01]  /*7e50*/  SHF.R.U32.HI R7, RZ, R11.reuse, R6 ;  /* 0x0000000bff077219 */ /* 0x080fe20000011606 */
[----:B------:R-:W-:Y:S01]  /*7e60*/  IMAD.MOV.U32 R6, RZ, RZ, R19 ;  /* 0x000000ffff067224 */ /* 0x000fe200078e0013 */
[----:B------:R-:W-:Y:S01]  /*7e70*/  SHF.L.U32 R27, R8, R11, RZ ;  /* 0x0000000b081b7219 */ /* 0x000fe200000006ff */
[----:B------:R-:W0:Y:S01]  /*7e80*/  LDC R26, c[0x0][0x638] ;  /* 0x00018e00ff1a7b82 */ /* 0x000e220000000800 */
[----:B------:R-:W-:-:S07]  /*7e90*/  LOP3.LUT R28, RZ, R12, RZ, 0x33, !PT ;  /* 0x0000000cff1c7212 */ /* 0x000fce00078e33ff */
[----:B------:R-:W0:Y:S01]  /*7ea0*/  LDC R29, c[0x0][0x610] ;  /* 0x00018400ff1d7b82 */ /* 0x000e220000000800 */
[----:B---34-:R-:W-:Y:S05]  /*7eb0*/  @!P0 BRA `(.L_x_168) ;  /* 0x0000000000288947 */ /* 0x018fea0003800000 */
        /* <DEDUP_REMOVED lines=10> */
.L_x_168:
[----:B-1----:R-:W-:Y:S01]  /*7f60*/  SHF.R.U64 R7, R6, R23, R7 ;  /* 0x0000001706077219 */ /* 0x002fe20000001207 */
[----:B--2---:R-:W-:Y:S01]  /*7f70*/  VIADD R9, R20, 0xffffffff ;  /* 0xffffffff14097836 */ /* 0x004fe20000000000 */
[----:B------:R-:W-:Y:S01]  /*7f80*/  LOP3.LUT R6, R17, R28, RZ, 0xc0, !PT ;  /* 0x0000001c11067212 */ /* 0x000fe200078ec0ff */
[----:B------:R-:W-:Y:S02]  /*7f90*/  IMAD.MOV R18, RZ, RZ, -R18 ;  /* 0x000000ffff127224 */ /* 0x000fe400078e0a12 */
[----:B------:R-:W-:Y:S02]  /*7fa0*/  IMAD.MOV R8, RZ, RZ, -R7 ;  /* 0x000000ffff087224 */ /* 0x000fe400078e0a07 */
[----:B------:R-:W-:Y:S01]  /*7fb0*/  IMAD R11, R27, R7, R6 ;  /* 0x000000071b0b7224 */ /* 0x000fe200078e0206 */
[----:B------:R-:W-:Y:S01]  /*7fc0*/  LOP3.LUT R7, R14, R9, RZ, 0xc0, !PT ;  /* 0x000000090e077212 */ /* 0x000fe200078ec0ff */
[----:B------:R-:W-:Y:S02]  /*7fd0*/  @P2 IMAD R22, R21, R18, R10 ;  /* 0x0000001215162224 */ /* 0x000fe400078e020a */
[----:B0-----:R-:W-:-:S02]  /*7fe0*/  IMAD R6, R8, R26, R19 ;  /* 0x0000001a08067224 */ /* 0x001fc400078e0213 */
[----:B------:R-:W-:Y:S02]  /*7ff0*/  IMAD R11, R11, R29, R22 ;  /* 0x0000001d0b0b7224 */ /* 0x000fe400078e0216 */
[----:B------:R-:W-:Y:S02]  /*8000*/  IMAD R6, R6, R20, R7 ;  /* 0x0000001406067224 */ /* 0x000fe400078e0207 */
[----:B------:R-:W-:-:S03]  /*8010*/  IMAD.MOV.U32 R8, RZ, RZ, 0x1 ;  /* 0x00000001ff087424 */ /* 0x000fc600078e00ff */
[----:B------:R-:W-:Y:S02]  /*8020*/  SEL R14, R6, R11, !P2 ;  /* 0x0000000b060e7207 */ /* 0x000fe40005000000 */
[----:B------:R-:W-:Y:S01]  /*8030*/  SEL R11, R11, R6, !P2 ;  /* 0x000000060b0b7207 */ /* 0x000fe20005000000 */
[----:B------:R-:W-:Y:S01]  /*8040*/  IMAD.MOV.U32 R6, RZ, RZ, R16 ;  /* 0x000000ffff067224 */ /* 0x000fe200078e0010 */
[----:B------:R-:W-:-:S07]  /*8050*/  PRMT R7, R8, 0x7610, R7 ;  /* 0x0000761008077816 */ /* 0x000fce0000000007 */
.L_x_166:
[----:B------:R-:W-:-:S08]  /*8060*/  NOP ;  /* 0x0000000000007918 */ /* 0x000fd00000000000 */
[----:B------:R-:W0:-:S00]  /*8070*/  USETMAXREG.DEALLOC.CTAPOOL 0x28 ;  /* 0x00000028000079c8 */ /* 0x000e0000080e0500 */
[----:B0-----:R-:W-:-:S13]  /*8080*/  ISETP.NE.AND P0, PT, R5, RZ, PT ;  /* 0x000000ff0500720c */ /* 0x001fda0003f05270 */
[----:B------:R-:W-:Y:S05]  /*8090*/  @P0 EXIT ;  /* 0x000000000000094d */ /* 0x000fea0003800000 */
[----:B------:R-:W-:Y:S01]  /*80a0*/  LOP3.LUT P0, RZ, R7, 0xff, RZ, 0xc0, !PT ;  /* 0x000000ff07ff7812 */ /* 0x000fe2000780c0ff */
[----:B------:R-:W-:Y:S02]  /*80b0*/  IMAD.MOV.U32 R5, RZ, RZ, 0x1 ;  /* 0x00000001ff057424 */ /* 0x000fe400078e00ff */
[----:B------:R-:W-:-:S10]  /*80c0*/  IMAD.MOV.U32 R13, RZ, RZ, RZ ;  /* 0x000000ffff0d7224 */ /* 0x000fd400078e00ff */
[----:B------:R-:W-:Y:S05]  /*80d0*/  @!P0 BRA `(.L_x_169) ;  /* 0x0000000c00288947 */ /* 0x000fea0003800000 */
[----:B------:R-:W0:Y:S01]  /*80e0*/  LDC R5, c[0x0][0x28c] ;  /* 0x0000a300ff057b82 */ /* 0x000e220000000800 */
[----:B------:R-:W-:Y:S01]  /*80f0*/  ULDC UR5, c[0x0][0x600] ;  /* 0x0001800000057ab9 */ /* 0x000fe20000000800 */
[----:B------:R-:W-:Y:S01]  /*8100*/  ULDC UR4, c[0x0][0xc] ;  /* 0x0000030000047ab9 */ /* 0x000fe20000000800 */
[----:B------:R-:W-:Y:S01]  /*8110*/  UIADD3 UR16, UR5, -0x1, URZ ;  /* 0xffffffff05107890 */ /* 0x000fe2000fffe03f */
[C---:B------:R-:W-:Y:S01]  /*8120*/  LOP3.LUT P3, RZ, R0.reuse, 0x7f, RZ, 0xc0, !PT ;  /* 0x0000007f00ff7812 */ /* 0x040fe2000786c0ff */
[----:B------:R-:W-:Y:S01]  /*8130*/  ULDC UR6, c[0x0][0x658] ;  /* 0x0001960000067ab9 */ /* 0x000fe20000000800 */
[----:B------:R-:W-:Y:S01]  /*8140*/  ULDC UR5, c[0x0][0x10] ;  /* 0x0000040000057ab9 */ /* 0x000fe20000000800 */
[----:B------:R-:W-:Y:S01]  /*8150*/  UMOV UR7, 0xffffffff ;  /* 0xffffffff00077882 */ /* 0x000fe20000000000 */
[----:B------:R-:W-:Y:S01]  /*8160*/  UMOV UR8, 0x1 ;  /* 0x0000000100087882 */ /* 0x000fe20000000000 */
[----:B------:R-:W-:Y:S01]  /*8170*/  UIMAD.WIDE.U32 UR4, UR4, UR5, URZ ;  /* 0x00000005040472a5 */ /* 0x000fe2000f8e003f */
[----:B------:R-:W-:Y:S01]  /*8180*/  LOP3.LUT P0, RZ, R0, 0x1f, RZ, 0xc0, !PT ;  /* 0x0000001f00ff7812 */ /* 0x000fe2000780c0ff */
[----:B------:R-:W-:Y:S01]  /*8190*/  USHF.L.U32 UR7, UR7, UR6, URZ ;  /* 0x0000000607077299 */ /* 0x000fe2000800063f */
[----:B------:R-:W-:Y:S01]  /*81a0*/  BSSY B0, `(.L_x_169) ;  /* 0x00000bd000007945 */ /* 0x000fe20003800000 */
[----:B------:R-:W-:Y:S01]  /*81b0*/  USHF.L.U32 UR18, UR8, UR6, URZ ;  /* 0x0000000608127299 */ /* 0x000fe2000800063f */
[----:B------:R-:W-:Y:S01]  /*81c0*/  IMAD.MOV.U32 R15, RZ, RZ, 0x1 ;  /* 0x00000001ff0f7424 */ /* 0x000fe200078e00ff */
[----:B------:R-:W-:Y:S01]  /*81d0*/  LOP3.LUT R16, R4, 0x2, RZ, 0xfc, !PT ;  /* 0x0000000204107812 */ /* 0x000fe200078efcff */
[----:B------:R-:W-:Y:S01]  /*81e0*/  ULDC UR6, c[0x0][0x14] ;  /* 0x0000050000067ab9 */ /* 0x000fe20000000800 */
[----:B------:R-:W-:Y:S01]  /*81f0*/  PLOP3.LUT P0, PT, P0, P3, PT, 0x8a, 0x0 ;  /* 0x000000000000781c */ /* 0x000fe20000707172 */
[----:B------:R-:W-:Y:S01]  /*8200*/  UIMAD.WIDE.U32 UR20, UR4, UR6, URZ ;  /* 0x00000006041472a5 */ /* 0x000fe2000f8e003f */
[----:B------:R-:W-:Y:S01]  /*8210*/  IMAD.MOV.U32 R13, RZ, RZ, RZ ;  /* 0x000000ffff0d7224 */ /* 0x000fe200078e00ff */
[----:B------:R-:W-:-:S02]  /*8220*/  UIMAD UR13, UR5, UR6, URZ ;  /* 0x00000006050d72a4 */ /* 0x000fc4000f8e023f */
[----:B------:R-:W-:Y:S01]  /*8230*/  ULOP3.LUT UR17, URZ, UR7, URZ, 0x33, !UPT ;  /* 0x000000073f117292 */ /* 0x000fe2000f8e333f */
[----:B0-----:R-:W-:Y:S01]  /*8240*/  VIADD R5, R5, 0x1f ;  /* 0x0000001f05057836 */ /* 0x001fe20000000000 */
[----:B------:R-:W-:Y:S01]  /*8250*/  UIADD3 UR13, UR21, UR13, URZ ;  /* 0x0000000d150d7290 */ /* 0x000fe2000fffe03f */
[----:B------:R-:W-:-:S03]  /*8260*/  ULDC.64 UR22, c[0x0][0x198] ;  /* 0x0000660000167ab9 */ /* 0x000fc60000000a00 */
[----:B------:R-:W-:-:S04]  /*8270*/  SHF.R.S32.HI R8, RZ, 0x1f, R5 ;  /* 0x0000001fff087819 */ /* 0x000fc80000011405 */
[----:B------:R-:W-:Y:S01]  /*8280*/  LEA.HI R8, R8, R5, RZ, 0x5 ;  /* 0x0000000508087211 */ /* 0x000fe200078f28ff */
[----:B------:R-:W-:-:S03]  /*8290*/  IMAD.MOV.U32 R5, RZ, RZ, 0x1 ;  /* 0x00000001ff057424 */ /* 0x000fc600078e00ff */
[----:B------:R-:W-:-:S05]  /*82a0*/  SHF.R.S32.HI R12, RZ, 0x5, R8 ;  /* 0x00000005ff0c7819 */ /* 0x000fca0000011408 */
[----:B------:R-:W-:-:S07]  /*82b0*/  VIADD R0, R12, 0x1 ;  /* 0x000000010c007836 */ /* 0x000fce0000000000 */
.L_x_181:
[----:B------:R-:W-:-:S03]  /*82c0*/  UMOV UR4, 0xffffffff ;  /* 0xffffffff00047882 */ /* 0x000fc60000000000 */
[----:B------:R-:W-:Y:S05]  /*82d0*/  BRA.DIV UR4, `(.L_x_170) ;  /* 0x0000000e04747947 */ /* 0x000fea000b800000 */
[----:B------:R-:W-:-:S13]  /*82e0*/  ELECT P1, URZ, PT ;  /* 0x00000000003f782f */ /* 0x000fda0003820000 */
.L_x_191:
[----:B------:R-:W0:Y:S01]  /*82f0*/  LDC R7, c[0x0][0x28c] ;  /* 0x0000a300ff077b82 */ /* 0x000e220000000800 */
[----:B------:R-:W-:Y:S01]  /*8300*/  BSSY B1, `(.L_x_171) ;  /* 0x0000035000017945 */ /* 0x000fe20003800000 */
[----:B0-----:R-:W-:-:S13]  /*8310*/  ISETP.LT.OR P1, PT, R7, 0x1, !P1 ;  /* 0x000000010700780c */ /* 0x001fda0004f21670 */
[----:B------:R-:W-:Y:S05]  /*8320*/  @P1 BRA `(.L_x_172) ;  /* 0x0000000000c81947 */ /* 0x000fea0003800000 */
[----:B------:R-:W-:Y:S02]  /*8330*/  IMAD.SHL.U32 R14, R14, 0x80, RZ ;  /* 0x000000800e0e7824 */ /* 0x000fe400078e00ff */
[----:B------:R-:W-:Y:S02]  /*8340*/  IMAD.SHL.U32 R17, R11, 0x80, RZ ;  /* 0x000000800b117824 */ /* 0x000fe400078e00ff */
[----:B------:R-:W-:Y:S02]  /*8350*/  IMAD.MOV.U32 R20, RZ, RZ, RZ ;  /* 0x000000ffff147224 */ /* 0x000fe400078e00ff */
[----:B------:R-:W-:Y:S02]  /*8360*/  IMAD.MOV.U32 R7, RZ, RZ, R0 ;  /* 0x000000ffff077224 */ /* 0x000fe400078e0000 */
[----:B------:R-:W-:Y:S02]  /*8370*/  IMAD.MOV.U32 R8, RZ, RZ, R5 ;  /* 0x000000ffff087224 */ /* 0x000fe400078e0005 */
[----:B------:R-:W-:-:S07]  /*8380*/  IMAD.MOV.U32 R9, RZ, RZ, R13 ;  /* 0x000000ffff097224 */ /* 0x000fce00078e000d */
.L_x_176:
[----:B------:R-:W0:Y:S01]  /*8390*/  S2R R11, SR_CgaCtaId ;  /* 0x00000000000b7919 */ /* 0x000e220000008800 */
[----:B------:R-:W-:-:S04]  /*83a0*/  MOV R10, 0x400 ;  /* 0x00000400000a7802 */ /* 0x000fc80000000f00 */
[----:B0-----:R-:W-:Y:S02]  /*83b0*/  LEA R18, R11, R10, 0x18 ;  /* 0x0000000a0b127211 */ /* 0x001fe400078ec0ff */
[----:B------:R-:W-:Y:S01]  /*83c0*/  SHF.L.U32 R10, R8, 0x1f, RZ ;  /* 0x0000001f080a7819 */ /* 0x000fe200000006ff */
[----:B------:R-:W0:Y:S02]  /*83d0*/  @!P3 LDC R11, c[0x0][0x500] ;  /* 0x00014000ff0bbb82 */ /* 0x000e240000000800 */
[----:B------:R-:W-:-:S04]  /*83e0*/  IMAD R19, R9, 0x8, R18 ;  /* 0x0000000809137824 */ /* 0x000fc800078e0212 */
[----:B------:R-:W1:Y:S02]  /*83f0*/  SYNCS.PHASECHK.TRANS64.TRYWAIT P1, [R19+URZ+0x18], R10 ;  /* 0x0000180a130075a7 */ /* 0x000e64000802017f */
[----:B-1----:R-:W-:Y:S05]  /*8400*/  @!P1 BRA `(.L_x_173) ;  /* 0x0000000c00489947 */ /* 0x002fea0003800000 */
.L_x_192:
[----:B-1----:R-:W-:Y:S01]  /*8410*/  PRMT R10, R16, 0x9910, RZ ;  /* 0x00009910100a7816 */ /* 0x002fe200000000ff */
[----:B0-----:R0:W-:Y:S03]  /*8420*/  @!P3 SYNCS.ARRIVE.TRANS64 RZ, [R19+URZ], R11 ;  /* 0x0000000b13ffb9a7 */ /* 0x0011e6000800003f */
[----:B------:R-:W-:-:S13]  /*8430*/  ISETP.NE.AND P1, PT, R10, 0x2, PT ;  /* 0x000000020a00780c */ /* 0x000fda0003f25270 */
[----:B0-----:R-:W-:Y:S05]  /*8440*/  @P1 BRA `(.L_x_174) ;  /* 0x0000000000041947 */ /* 0x001fea0003800000 */
[----:B------:R-:W-:Y:S01]  /*8450*/  BPT.TRAP 0x1 ;  /* 0x000000040000795c */ /* 0x000fe20000300000 */
.L_x_174:
[----:B------:R-:W-:Y:S05]  /*8460*/  @P0 BRA `(.L_x_175) ;  /* 0x0000000000040947 */ /* 0x000fea0003800000 */
[----:B------:R-:W-:Y:S01]  /*8470*/  BPT.TRAP 0x1 ;  /* 0x000000040000795c */ /* 0x000fe20000300000 */
.L_x_175:
[----:B------:R-:W-:Y:S01]  /*8480*/  IMAD R18, R9, 0x1000, R18 ;  /* 0x0000100009127824 */ /* 0x000fe200078e0212 */
[----:B------:R-:W-:Y:S01]  /*8490*/  R2UR UR9, R19 ;  /* 0x00000000130972ca */ /* 0x000fe200000e0000 */
[----:B------:R-:W-:Y:S01]  /*84a0*/  VIADD R7, R7, 0xffffffff ;  /* 0xffffffff07077836 */ /* 0x000fe20000000000 */
[----:B------:R-:W-:Y:S01]  /*84b0*/  UIADD3 UR4, UP0, UR22, 0xf0, URZ ;  /* 0x000000f016047890 */ /* 0x000fe2000ff1e03f */
[----:B------:R-:W-:Y:S01]  /*84c0*/  R2UR UR11, R17 ;  /* 0x00000000110b72ca */ /* 0x000fe200000e0000 */
[----:B------:R-:W-:Y:S01]  /*84d0*/  UIADD3 UR24, UP1, UR22, 0x1f0, URZ ;  /* 0x000001f016187890 */ /* 0x000fe2000ff3e03f */
[----:B------:R-:W-:Y:S01]  /*84e0*/  R2UR UR8, R18 ;  /* 0x00000000120872ca */ /* 0x000fe200000e0000 */
[----:B------:R-:W-:Y:S01]  /*84f0*/  UIADD3.X UR5, URZ, UR23, URZ, UP0, !UPT ;  /* 0x000000173f057290 */ /* 0x000fe200087fe43f */
[----:B------:R-:W-:Y:S01]  /*8500*/  R2UR UR10, R20 ;  /* 0x00000000140a72ca */ /* 0x000fe200000e0000 */
[----:B------:R-:W-:Y:S01]  /*8510*/  VIADD R9, R9, 0x1 ;  /* 0x0000000109097836 */ /* 0x000fe20000000000 */
[----:B------:R-:W-:Y:S01]  /*8520*/  R2UR UR12, R6 ;  /* 0x00000000060c72ca */ /* 0x000fe200000e0000 */
[----:B------:R-:W-:Y:S01]  /*8530*/  UIADD3.X UR25, URZ, UR23, URZ, UP1, !UPT ;  /* 0x000000173f197290 */ /* 0x000fe20008ffe43f */
[----:B------:R-:W-:Y:S01]  /*8540*/  R2UR UR19, R14 ;  /* 0x000000000e1372ca */ /* 0x000fe200000e0000 */
[----:B------:R-:W-:Y:S01]  /*8550*/  UMOV UR6, 0x0 ;  /* 0x0000000000067882 */ /* 0x000fe20000000000 */
[----:B------:R-:W-:Y:S01]  /*8560*/  ISETP.GT.AND P4, PT, R7, 0x1, PT ;  /* 0x000000010700780c */ /* 0x000fe20003f84270 */
[----:B------:R-:W-:Y:S01]  /*8570*/  UMOV UR7, 0x10000000 ;  /* 0x1000000000077882 */ /* 0x000fe20000000000 */
[----:B------:R-:W-:Y:S01]  /*8580*/  ISETP.NE.AND P1, PT, R9, 0x3, PT ;  /* 0x000000030900780c */ /* 0x000fe20003f25270 */
[----:B------:R-:W-:-:S02]  /*8590*/  VIADD R20, R20, 0x20 ;  /* 0x0000002014147836 */ /* 0x000fc40000000000 */
[----:B------:R-:W-:Y:S01]  /*85a0*/  UIADD3 UR14, UR8, 0x100, URZ ;  /* 0x00000100080e7890 */ /* 0x000fe2000fffe03f */
[----:B------:R-:W-:Y:S01]  /*85b0*/  SEL R11, RZ, 0x1, P1 ;  /* 0x00000001ff0b7807 */ /* 0x000fe20000800000 */
[----:B------:R-:W-:Y:S01]  /*85c0*/  UIADD3 UR15, UR8, 0x3100, URZ ;  /* 0x00003100080f7890 */ /* 0x000fe2000fffe03f */
[----:B------:R-:W-:Y:S02]  /*85d0*/  SEL R9, R9, RZ, P1 ;  /* 0x000000ff09097207 */ /* 0x000fe40000800000 */
[----:B------:R-:W-:Y:S02]  /*85e0*/  LOP3.LUT R8, R8, R11, RZ, 0x3c, !PT ;  /* 0x0000000b08087212 */ /* 0x000fe400078e3cff */
[----:B------:R-:W-:Y:S02]  /*85f0*/  UMOV UR8, UR14 ;  /* 0x0000000e00087c82 */ /* 0x000fe40008000000 */
[----:B------:R0:W-:Y:S02]  /*8600*/  UTMALDG.3D [UR8], [UR4], desc[UR6] ;  /* 0x00000608040075b4 */ /* 0x0001e40008011000 */
[----:B0-----:R-:W-:Y:S01]  /*8610*/  UMOV UR8, UR15 ;  /* 0x0000000f00087c82 */ /* 0x001fe20008000000 */
[----:B------:R-:W-:-:S02]  /*8620*/  UMOV UR11, UR19 ;  /* 0x00000013000b7c82 */ /* 0x000fc40008000000 */
[----:B------:R0:W-:Y:S02]  /*8630*/  UTMALDG.3D [UR8], [UR24], desc[UR6] ;  /* 0x00000608180075b4 */ /* 0x0001e40008011000 */
[----:B0-----:R-:W-:Y:S05]  /*8640*/  @P4 BRA `(.L_x_176) ;  /* 0xfffffffc00504947 */ /* 0x001fea000383ffff */
.L_x_172:
[----:B------:R-:W-:Y:S05]  /*8650*/  BSYNC B1 ;  /* 0x0000000000017941 */ /* 0x000fea0003800000 */
.L_x_171:
[----:B------:R-:W-:Y:S01]  /*8660*/  LOP3.LUT P4, RZ, R15, 0xff, RZ, 0xc0, !PT ;  /* 0x000000ff0fff7812 */ /* 0x000fe2000788c0ff */
[----:B------:R-:W-:Y:S01]  /*8670*/  IMAD.IADD R13, R12, 0x1, R13 ;  /* 0x000000010c0d7824 */ /* 0x000fe200078e020d */
[----:B------:R-:W-:Y:S01]  /*8680*/  IADD3 R2, P5, R2, UR20, RZ ;  /* 0x0000001402027c10 */ /* 0x000fe2000ffbe0ff */
[----:B------:R-:W-:Y:S01]  /*8690*/  ULDC.64 UR4, c[0x0][0x650] ;  /* 0x0001940000047ab9 */ /* 0x000fe20000000a00 */
[----:B------:R-:W-:Y:S01]  /*86a0*/  BSSY B1, `(.L_x_177) ;  /* 0x000006a000017945 */ /* 0x000fe20003800000 */
[----:B------:R-:W-:Y:S01]  /*86b0*/  IMAD.MOV.U32 R11, RZ, RZ, -0x1 ;  /* 0xffffffffff0b7424 */ /* 0x000fe200078e00ff */
[----:B------:R-:W-:Y:S01]  /*86c0*/  ISETP.GT.U32.AND P1, PT, R13, 0x2, PT ;  /* 0x000000020d00780c */ /* 0x000fe20003f24070 */
[----:B------:R-:W-:Y:S01]  /*86d0*/  IMAD.MOV.U32 R14, RZ, RZ, -0x1 ;  /* 0xffffffffff0e7424 */ /* 0x000fe200078e00ff */
[----:B------:R-:W-:Y:S02]  /*86e0*/  IADD3.X R3, R3, UR13, RZ, P5, !PT ;  /* 0x0000000d03037c10 */ /* 0x000fe4000affe4ff */
[----:B------:R-:W-:-:S02]  /*86f0*/  ISETP.LT.U32.AND P1, PT, R12, 0x3, P1 ;  /* 0x000000030c00780c */ /* 0x000fc40000f21070 */
[----:B------:R-:W-:Y:S01]  /*8700*/  PRMT R15, RZ, 0x7610, R15 ;  /* 0x00007610ff0f7816 */ /* 0x000fe2000000000f */
[----:B------:R-:W0:Y:S01]  /*8710*/  @P4 S2R R7, SR_CgaCtaId ;  /* 0x0000000000074919 */ /* 0x000e220000008800 */
[----:B------:R-:W-:-:S04]  /*8720*/  @P4 MOV R6, 0x400 ;  /* 0x0000040000064802 */ /* 0x000fc80000000f00 */
[----:B0-----:R-:W-:Y:S01]  /*8730*/  @P4 LEA R8, R7, R6, 0x18 ;  /* 0x0000000607084211 */ /* 0x001fe200078ec0ff */
[----:B------:R-:W-:Y:S01]  /*8740*/  IMAD.WIDE.U32 R6, R13, -0x55555555, RZ ;  /* 0xaaaaaaab0d067825 */ /* 0x000fe200078e00ff */
[----:B------:R-:W-:Y:S02]  /*8750*/  SEL R6, RZ, 0x1, !P1 ;  /* 0x00000001ff067807 */ /* 0x000fe40004800000 */
[----:B------:R-:W-:Y:S01]  /*8760*/  ISETP.GE.U32.AND P1, PT, R2, UR4, PT ;  /* 0x0000000402007c0c */ /* 0x000fe2000bf26070 */
[----:B------:R0:W-:Y:S01]  /*8770*/  @P4 SYNCS.ARRIVE.TRANS64.A1T0 RZ, [R8+URZ+0x48], RZ ;  /* 0x000048ff08ff49a7 */ /* 0x0001e2000810003f */
[----:B------:R-:W-:Y:S02]  /*8780*/  ISETP.GE.U32.AND P4, PT, R12, 0x3, PT ;  /* 0x000000030c00780c */ /* 0x000fe40003f86070 */
[----:B------:R-:W-:Y:S02]  /*8790*/  ISETP.GE.U32.AND.EX P1, PT, R3, UR5, PT, P1 ;  /* 0x0000000503007c0c */ /* 0x000fe4000bf26110 */
[----:B------:R-:W-:Y:S01]  /*87a0*/  LOP3.LUT R5, R5, R6, RZ, 0x3c, !PT ;  /* 0x0000000605057212 */ /* 0x000fe200078e3cff */
[----:B------:R-:W-:Y:S01]  /*87b0*/  IMAD.MOV.U32 R6, RZ, RZ, -0x1 ;  /* 0xffffffffff067424 */ /* 0x000fe200078e00ff */
[----:B0-----:R-:W-:-:S02]  /*87c0*/  SHF.R.U32.HI R8, RZ, 0x1, R7 ;  /* 0x00000001ff087819 */ /* 0x001fc40000011607 */
[----:B------:R-:W-:-:S03]  /*87d0*/  PRMT R7, RZ, 0x7610, R7 ;  /* 0x00007610ff077816 */ /* 0x000fc60000000007 */
[----:B------:R-:W-:Y:S02]  /*87e0*/  IMAD R13, R8, -0x3, R13 ;  /* 0xfffffffd080d7824 */ /* 0x000fe400078e020d */
[----:B------:R-:W-:Y:S02]  /*87f0*/  @P4 LOP3.LUT R5, R5, 0x1, R8, 0x78, !PT ;  /* 0x0000000105054812 */ /* 0x000fe400078e7808 */
[----:B------:R-:W-:Y:S05]  /*8800*/  @P1 BRA `(.L_x_178) ;  /* 0x00000004004c1947 */ /* 0x000fea0003800000 */
[----:B------:R-:W-:Y:S01]  /*8810*/  ULDC.64 UR4, c[0x0][0x628] ;  /* 0x00018a0000047ab9 */ /* 0x000fe20000000a00 */
[----:B------:R-:W0:Y:S01]  /*8820*/  S2R R17, SR_CTAID.X ;  /* 0x0000000000117919 */ /* 0x000e220000002500 */
[----:B------:R-:W-:Y:S01]  /*8830*/  ISETP.NE.U32.AND P1, PT, RZ, UR4, PT ;  /* 0x00000004ff007c0c */ /* 0x000fe2000bf25070 */
[----:B------:R-:W-:Y:S01]  /*8840*/  ULDC UR7, c[0x0][0x630] ;  /* 0x00018c0000077ab9 */ /* 0x000fe20000000800 */
[----:B------:R-:W-:Y:S01]  /*8850*/  IMAD.MOV.U32 R6, RZ, RZ, R2 ;  /* 0x000000ffff067224 */ /* 0x000fe200078e0002 */
[----:B------:R-:W1:Y:S01]  /*8860*/  S2R R14, SR_CTAID.Y ;  /* 0x00000000000e7919 */ /* 0x000e620000002600 */
[----:B------:R-:W-:Y:S01]  /*8870*/  ISETP.NE.AND.EX P1, PT, RZ, UR5, PT, P1 ;  /* 0x00000005ff007c0c */ /* 0x000fe2000bf25310 */
[----:B------:R-:W-:-:S12]  /*8880*/  IMAD.MOV.U32 R7, RZ, RZ, R3 ;  /* 0x000000ffff077224 */ /* 0x000fd800078e0003 */
[----:B------:R-:W-:Y:S05]  /*8890*/  @!P1 BRA `(.L_x_179) ;  /* 0x0000000000289947 */ /* 0x000fea0003800000 */
[----:B------:R-:W-:Y:S02]  /*88a0*/  ULDC UR6, c[0x0][0x634] ;  /* 0x00018d0000067ab9 */ /* 0x000fe40000000800 */
[----:B------:R-:W-:-:S05]  /*88b0*/  IADD3 R11, P1, R2, UR6, RZ ;  /* 0x00000006020b7c10 */ /* 0x000fca000ff3e0ff */
[----:B------:R-:W-:-:S04]  /*88c0*/  IMAD.X R19, RZ, RZ, R3, P1 ;  /* 0x000000ffff137224 */ /* 0x000fc800008e0603 */
[----:B------:R-:W-:-:S04]  /*88d0*/  IMAD.WIDE.U32 R8, R19, UR4, RZ ;  /* 0x0000000413087c25 */ /* 0x000fc8000f8e00ff */
[----:B------:R-:W-:-:S04]  /*88e0*/  IMAD.WIDE.U32 R8, P1, R11, UR5, R8 ;  /* 0x000000050b087c25 */ /* 0x000fc8000f820008 */
[----:B------:R-:W-:-:S04]  /*88f0*/  IMAD.WIDE.U32 R10, R11, UR4, RZ ;  /* 0x000000040b0a7c25 */ /* 0x000fc8000f8e00ff */
[----:B------:R-:W-:Y:S01]  /*8900*/  IMAD.X R7, RZ, RZ, RZ, P1 ;  /* 0x000000ffff077224 */ /* 0x000fe200008e06ff */
[----:B------:R-:W-:Y:S01]  /*8910*/  IADD3 RZ, P1, R11, R8, RZ ;  /* 0x000000080bff7210 */ /* 0x000fe20007f3e0ff */
[----:B------:R-:W-:-:S04]  /*8920*/  IMAD.MOV.U32 R6, RZ, RZ, R9 ;  /* 0x000000ffff067224 */ /* 0x000fc800078e0009 */
[----:B------:R-:W-:-:S08]  /*8930*/  IMAD.WIDE.U32.X R6, R19, UR5, R6, P1 ;  /* 0x0000000513067c25 */ /* 0x000fd000088e0406 */
.L_x_179:
[--C-:B------:R-:W-:Y:S01]  /*8940*/  SHF.R.U64 R10, R6, UR7, R7.reuse ;  /* 0x00000007060a7c19 */ /* 0x100fe20008001207 */
[----:B------:R-:W-:Y:S01]  /*8950*/  ULDC.64 UR4, c[0x0][0x620] ;  /* 0x0001880000047ab9 */ /* 0x000fe20000000a00 */
[----:B------:R-:W-:Y:S01]  /*8960*/  SHF.R.U32.HI R6, RZ, UR7, R7 ;  /* 0x00000007ff067c19 */ /* 0x000fe20008011607 */
[----:B------:R-:W2:Y:S01]  /*8970*/  LDC R22, c[0x0][0x144] ;  /* 0x00005100ff167b82 */ /* 0x000ea20000000800 */
[----:B------:R-:W-:Y:S01]  /*8980*/  IADD3 R9, P1, RZ, -R10, RZ ;  /* 0x8000000aff097210 */ /* 0x000fe20007f3e0ff */
[----:B------:R-:W-:Y:S01]  /*8990*/  ULDC.64 UR8, c[0x0][0x640] ;  /* 0x0001900000087ab9 */ /* 0x000fe20000000a00 */
[----:B0-----:R-:W-:Y:S01]  /*89a0*/  I2FP.F32.U32 R11, R17 ;  /* 0x00000011000b7245 */ /* 0x001fe20000201000 */
[----:B------:R-:W-:Y:S02]  /*89b0*/  ULDC UR6, c[0x0][0x608] ;  /* 0x0001820000067ab9 */ /* 0x000fe40000000800 */
[----:B------:R-:W-:Y:S01]  /*89c0*/  IMAD.X R6, RZ, RZ, ~R6, P1 ;  /* 0x000000ffff067224 */ /* 0x000fe200008e0e06 */
[----:B------:R-:W-:Y:S01]  /*89d0*/  ISETP.NE.U32.AND P1, PT, RZ, UR8, PT ;  /* 0x00000008ff007c0c */ /* 0x000fe2000bf25070 */
[----:B------:R-:W0:Y:S02]  /*89e0*/  LDC R19, c[0x0][0x148] ;  /* 0x00005200ff137b82 */ /* 0x000e240000000800 */
[----:B------:R-:W-:Y:S01]  /*89f0*/  IMAD R8, R6, UR4, RZ ;  /* 0x0000000406087c24 */ /* 0x000fe2000f8e02ff */
[----:B------:R-:W-:Y:S01]  /*8a00*/  ISETP.NE.AND.EX P1, PT, RZ, UR9, PT, P1 ;  /* 0x00000009ff007c0c */ /* 0x000fe2000bf25310 */
[----:B------:R-:W-:Y:S01]  /*8a10*/  IMAD.WIDE.U32 R6, R9, UR4, R2 ;  /* 0x0000000409067c25 */ /* 0x000fe2000f8e0002 */
[----:B------:R-:W-:-:S03]  /*8a20*/  ULDC UR4, c[0x0][0x150] ;  /* 0x0000540000047ab9 */ /* 0x000fc60000000800 */
[----:B------:R-:W-:Y:S02]  /*8a30*/  IMAD R9, R9, UR5, R8 ;  /* 0x0000000509097c24 */ /* 0x000fe4000f8e0208 */
[----:B------:R-:W-:Y:S01]  /*8a40*/  FMUL R8, R11, UR4 ;  /* 0x000000040b087c20 */ /* 0x000fe20008400000 */
[----:B------:R-:W-:Y:S01]  /*8a50*/  ULDC UR4, c[0x0][0x618] ;  /* 0x0001860000047ab9 */ /* 0x000fe20000000800 */
[----:B------:R-:W-:Y:S01]  /*8a60*/  ULDC UR5, c[0x0][0x154] ;  /* 0x0000550000057ab9 */ /* 0x000fe20000000800 */
[----:B------:R-:W-:-:S03]  /*8a70*/  IMAD.IADD R7, R7, 0x1, R9 ;  /* 0x0000000107077824 */ /* 0x000fc600078e0209 */
[----:B------:R-:W3:Y:S02]  /*8a80*/  F2I.U32.TRUNC.NTZ R8, R8 ;  /* 0x0000000800087305 */ /* 0x000ee4000020f000 */
[----:B------:R-:W-:Y:S02]  /*8a90*/  SHF.R.U64 R11, R6, UR4, R7 ;  /* 0x00000004060b7c19 */ /* 0x000fe40008001207 */
[----:B-1----:R-:W-:-:S05]  /*8aa0*/  I2FP.F32.U32 R6, R14 ;  /* 0x0000000e00067245 */ /* 0x002fca0000201000 */
[----:B------:R-:W-:Y:S01]  /*8ab0*/  FMUL R21, R6, UR5 ;  /* 0x0000000506157c20 */ /* 0x000fe20008400000 */
[----:B------:R-:W-:Y:S01]  /*8ac0*/  SHF.R.U32.HI R6, RZ, UR4, R7 ;  /* 0x00000004ff067c19 */ /* 0x000fe20008011607 */
[----:B------:R-:W-:-:S03]  /*8ad0*/  ULDC UR4, c[0x0][0x658] ;  /* 0x0001960000047ab9 */ /* 0x000fc60000000800 */
[--C-:B------:R-:W-:Y:S01]  /*8ae0*/  SHF.R.U64 R20, R11, UR6, R6.reuse ;  /* 0x000000060b147c19 */ /* 0x100fe20008001206 */
[----:B------:R-:W1:Y:S01]  /*8af0*/  F2I.U32.TRUNC.NTZ R21, R21 ;  /* 0x0000001500157305 */ /* 0x000e62000020f000 */
[----:B------:R-:W-:Y:S01]  /*8b00*/  SHF.R.U32.HI R7, RZ, UR6, R6 ;  /* 0x00000006ff077c19 */ /* 0x000fe20008011606 */
[----:B---3--:R-:W-:-:S03]  /*8b10*/  IMAD.MOV R8, RZ, RZ, -R8 ;  /* 0x000000ffff087224 */ /* 0x008fc600078e0a08 */
[----:B------:R-:W-:Y:S01]  /*8b20*/  SHF.R.U64 R18, R20, UR4, R7 ;  /* 0x0000000414127c19 */ /* 0x000fe20008001207 */
[----:B--2---:R-:W-:Y:S01]  /*8b30*/  IMAD R17, R22, R8, R17 ;  /* 0x0000000816117224 */ /* 0x004fe200078e0211 */
[----:B------:R-:W-:-:S03]  /*8b40*/  SHF.R.U32.HI R23, RZ, UR4, R7 ;  /* 0x00000004ff177c19 */ /* 0x000fc60008011607 */
[----:B------:R-:W-:Y:S02]  /*8b50*/  IMAD.MOV.U32 R6, RZ, RZ, R18 ;  /* 0x000000ffff067224 */ /* 0x000fe400078e0012 */
[----:B------:R-:W-:Y:S01]  /*8b60*/  IMAD.MOV.U32 R7, RZ, RZ, R23 ;  /* 0x000000ffff077224 */ /* 0x000fe200078e0017 */
[----:B-1----:R-:W-:Y:S06]  /*8b70*/  @!P1 BRA `(.L_x_180) ;  /* 0x0000000000289947 */ /* 0x002fec0003800000 */
[----:B------:R-:W-:Y:S02]  /*8b80*/  ULDC UR4, c[0x0][0x64c] ;  /* 0x0001930000047ab9 */ /* 0x000fe40000000800 */
[----:B------:R-:W-:-:S05]  /*8b90*/  IADD3 R7, P1, R18, UR4, RZ ;  /* 0x0000000412077c10 */ /* 0x000fca000ff3e0ff */
[----:B------:R-:W-:-:S04]  /*8ba0*/  IMAD.X R23, RZ, RZ, R23, P1 ;  /* 0x000000ffff177224 */ /* 0x000fc800008e0617 */
[----:B------:R-:W-:-:S04]  /*8bb0*/  IMAD.WIDE.U32 R8, R23, UR8, RZ ;  /* 0x0000000817087c25 */ /* 0x000fc8000f8e00ff */
[----:B------:R-:W-:-:S04]  /*8bc0*/  IMAD.WIDE.U32 R8, P1, R7, UR9, R8 ;  /* 0x0000000907087c25 */ /* 0x000fc8000f820008 */
[----:B------:R-:W-:-:S04]  /*8bd0*/  IMAD.WIDE.U32 R6, R7, UR8, RZ ;  /* 0x0000000807067c25 */ /* 0x000fc8000f8e00ff */
[----:B------:R-:W-:Y:S01]  /*8be0*/  IMAD.MOV.U32 R6, RZ, RZ, R9 ;  /* 0x000000ffff067224 */ /* 0x000fe200078e0009 */
[----:B------:R-:W-:Y:S01]  /*8bf0*/  IADD3 RZ, P4, R7, R8, RZ ;  /* 0x0000000807ff7210 */ /* 0x000fe20007f9e0ff */
[----:B------:R-:W-:-:S04]  /*8c00*/  IMAD.X R7, RZ, RZ, RZ, P1 ;  /* 0x000000ffff077224 */ /* 0x000fc800008e06ff */
[----:B------:R-:W-:-:S08]  /*8c10*/  IMAD.WIDE.U32.X R6, R23, UR9, R6, P4 ;  /* 0x0000000917067c25 */ /* 0x000fd0000a0e0406 */
.L_x_180:
[----:B------:R-:W-:Y:S01]  /*8c20*/  ULDC UR4, c[0x0][0x648] ;  /* 0x0001920000047ab9 */ /* 0x000fe20000000800 */
[----:B------:R-:W-:Y:S01]  /*8c30*/  LOP3.LUT R20, R20, UR17, RZ, 0xc0, !PT ;  /* 0x0000001114147c12 */ /* 0x000fe2000f8ec0ff */
[----:B------:R-:W-:Y:S01]  /*8c40*/  IMAD.MOV R21, RZ, RZ, -R21 ;  /* 0x000000ffff157224 */ /* 0x000fe200078e0a15 */
[----:B------:R-:W-:Y:S01]  /*8c50*/  SHF.R.U64 R7, R6, UR4, R7 ;  /* 0x0000000406077c19 */ /* 0x000fe20008001207 */
[----:B------:R-:W-:Y:S01]  /*8c60*/  ULDC UR4, c[0x0][0x638] ;  /* 0x00018e0000047ab9 */ /* 0x000fe20000000800 */
[----:B------:R-:W-:Y:S01]  /*8c70*/  LOP3.LUT R11, R11, UR16, RZ, 0xc0, !PT ;  /* 0x000000100b0b7c12 */ /* 0x000fe2000f8ec0ff */
[----:B0-----:R-:W-:Y:S01]  /*8c80*/  @P2 IMAD R17, R19, R21, R14 ;  /* 0x0000001513112224 */ /* 0x001fe200078e020e */
[----:B------:R-:W-:Y:S01]  /*8c90*/  ULDC UR5, c[0x0][0x610] ;  /* 0x0001840000057ab9 */ /* 0x000fe20000000800 */
[----:B------:R-:W-:Y:S02]  /*8ca0*/  IMAD.MOV R9, RZ, RZ, -R7 ;  /* 0x000000ffff097224 */ /* 0x000fe400078e0a07 */
[----:B------:R-:W-:-:S02]  /*8cb0*/  IMAD R20, R7, UR18, R20 ;  /* 0x0000001207147c24 */ /* 0x000fc4000f8e0214 */
[----:B------:R-:W-:Y:S01]  /*8cc0*/  IMAD R18, R9, UR4, R18 ;  /* 0x0000000409127c24 */ /* 0x000fe2000f8e0212 */
[----:B------:R-:W-:Y:S01]  /*8cd0*/  ULDC UR4, c[0x0][0x600] ;  /* 0x0001800000047ab9 */ /* 0x000fe20000000800 */
[----:B------:R-:W-:Y:S02]  /*8ce0*/  IMAD R17, R20, UR5, R17 ;  /* 0x0000000514117c24 */ /* 0x000fe4000f8e0211 */
[----:B------:R-:W-:Y:S02]  /*8cf0*/  IMAD R18, R18, UR4, R11 ;  /* 0x0000000412127c24 */ /* 0x000fe4000f8e020b */
[----:B------:R-:W-:Y:S02]  /*8d00*/  IMAD.MOV.U32 R7, RZ, RZ, 0x1 ;  /* 0x00000001ff077424 */ /* 0x000fe400078e00ff */
[----:B------:R-:W-:Y:S01]  /*8d10*/  IMAD.MOV.U32 R6, RZ, RZ, R10 ;  /* 0x000000ffff067224 */ /* 0x000fe200078e000a */
[----:B------:R-:W-:Y:S02]  /*8d20*/  SEL R14, R18, R17, !P2 ;  /* 0x00000011120e7207 */ /* 0x000fe40005000000 */
[----:B------:R-:W-:-:S07]  /*8d30*/  SEL R11, R17, R18, !P2 ;  /* 0x00000012110b7207 */ /* 0x000fce0005000000 */
.L_x_178:
[----:B------:R-:W-:Y:S05]  /*8d40*/  BSYNC B1 ;  /* 0x0000000000017941 */ /* 0x000fea0003800000 */
.L_x_177:
[----:B------:R-:W-:-:S13]  /*8d50*/  LOP3.LUT P1, RZ, R7, 0xff, RZ, 0xc0, !PT ;  /* 0x000000ff07ff7812 */ /* 0x000fda000782c0ff */
[----:B------:R-:W-:Y:S05]  /*8d60*/  @P1 BRA `(.L_x_181) ;  /* 0xfffffff400541947 */ /* 0x000fea000383ffff */
[----:B------:R-:W-:Y:S05]  /*8d70*/  BSYNC B0 ;  /* 0x0000000000007941 */ /* 0x000fea0003800000 */
.L_x_169:
[----:B------:R-:W-:-:S03]  /*8d80*/  UMOV UR4, 0xffffffff ;  /* 0xffffffff00047882 */ /* 0x000fc60000000000 */
[----:B------:R-:W-:Y:S05]  /*8d90*/  BRA.DIV UR4, `(.L_x_182) ;  /* 0x0000000204f87947 */ /* 0x000fea000b800000 */
[----:B------:R-:W-:-:S13]  /*8da0*/  ELECT P0, URZ, PT ;  /* 0x00000000003f782f */ /* 0x000fda0003800000 */
.L_x_195:
[----:B------:R-:W-:Y:S04]  /*8db0*/  BSSY B0, `(.L_x_183) ;  /* 0x0000022000007945 */ /* 0x000fe80003800000 */
[----:B------:R-:W-:Y:S05]  /*8dc0*/  @!P0 BRA `(.L_x_184) ;  /* 0x0000000000808947 */ /* 0x000fea0003800000 */
[----:B------:R-:W-:-:S04]  /*8dd0*/  LOP3.LUT R4, R4, 0x2, RZ, 0xfc, !PT ;  /* 0x0000000204047812 */ /* 0x000fc800078efcff */
[----:B------:R-:W-:-:S13]  /*8de0*/  ISETP.NE.AND P0, PT, R4, 0x3, PT ;  /* 0x000000030400780c */ /* 0x000fda0003f05270 */
[----:B------:R-:W-:Y:S05]  /*8df0*/  @!P0 BRA `(.L_x_185) ;  /* 0x0000000000048947 */ /* 0x000fea0003800000 */
[----:B------:R-:W-:Y:S01]  /*8e00*/  BPT.TRAP 0x1 ;  /* 0x000000040000795c */ /* 0x000fe20000300000 */
.L_x_185:
[----:B------:R-:W0:Y:S01]  /*8e10*/  S2R R3, SR_CgaCtaId ;  /* 0x0000000000037919 */ /* 0x000e220000008800 */
[----:B------:R-:W-:-:S04]  /*8e20*/  MOV R0, 0x400 ;  /* 0x0000040000007802 */ /* 0x000fc80000000f00 */
[----:B0-----:R-:W-:Y:S02]  /*8e30*/  LEA R0, R3, R0, 0x18 ;  /* 0x0000000003007211 */ /* 0x001fe400078ec0ff */
[----:B------:R-:W-:-:S03]  /*8e40*/  SHF.L.U32 R3, R5, 0x1f, RZ ;  /* 0x0000001f05037819 */ /* 0x000fc600000006ff */
[----:B------:R-:W-:-:S04]  /*8e50*/  VIADD R0, R0, 0x18 ;  /* 0x0000001800007836 */ /* 0x000fc80000000000 */
[C---:B------:R-:W-:Y:S02]  /*8e60*/  IMAD R4, R13.reuse, 0x8, R0 ;  /* 0x000000080d047824 */ /* 0x040fe400078e0200 */
[----:B------:R-:W-:Y:S02]  /*8e70*/  VIADD R13, R13, 0x1 ;  /* 0x000000010d0d7836 */ /* 0x000fe40000000000 */
[----:B------:R-:W0:Y:S03]  /*8e80*/  SYNCS.PHASECHK.TRANS64.TRYWAIT P0, [R4+URZ], R3 ;  /* 0x00000003040075a7 */ /* 0x000e26000800017f */
[----:B------:R-:W-:-:S04]  /*8e90*/  ISETP.NE.AND P1, PT, R13, 0x3, PT ;  /* 0x000000030d00780c */ /* 0x000fc80003f25270 */
[----:B------:R-:W-:Y:S02]  /*8ea0*/  SEL R2, RZ, 0x1, P1 ;  /* 0x00000001ff027807 */ /* 0x000fe40000800000 */
[----:B------:R-:W-:Y:S02]  /*8eb0*/  SEL R13, R13, RZ, P1 ;  /* 0x000000ff0d0d7207 */ /* 0x000fe40000800000 */
[----:B------:R-:W-:-:S03]  /*8ec0*/  LOP3.LUT R7, R5, R2, RZ, 0x3c, !PT ;  /* 0x0000000205077212 */ /* 0x000fc600078e3cff */
[----:B------:R-:W-:Y:S01]  /*8ed0*/  IMAD R6, R13, 0x8, R0 ;  /* 0x000000080d067824 */ /* 0x000fe200078e0200 */
[----:B------:R-:W-:Y:S01]  /*8ee0*/  SHF.L.U32 R5, R7, 0x1f, RZ ;  /* 0x0000001f07057819 */ /* 0x000fe200000006ff */
[----:B0-----:R-:W-:Y:S06]  /*8ef0*/  @!P0 BRA `(.L_x_186) ;  /* 0x0000000000c48947 */ /* 0x001fec0003800000 */
.L_x_196:
[----:B------:R-:W1:Y:S01]  /*8f00*/  SYNCS.PHASECHK.TRANS64.TRYWAIT P0, [R6+URZ], R5 ;  /* 0x00000005060075a7 */ /* 0x000e62000800017f */
[----:B------:R-:W-:-:S05]  /*8f10*/  VIADD R2, R13, 0x1 ;  /* 0x000000010d027836 */ /* 0x000fca0000000000 */
[----:B------:R-:W-:-:S04]  /*8f20*/  ISETP.NE.AND P1, PT, R2, 0x3, PT ;  /* 0x000000030200780c */ /* 0x000fc80003f25270 */
[----:B0-----:R-:W-:Y:S02]  /*8f30*/  SEL R4, RZ, 0x1, P1 ;  /* 0x00000001ff047807 */ /* 0x001fe40000800000 */
[----:B------:R-:W-:Y:S02]  /*8f40*/  SEL R3, R2, RZ, P1 ;  /* 0x000000ff02037207 */ /* 0x000fe40000800000 */
[----:B------:R-:W-:Y:S01]  /*8f50*/  LOP3.LUT R4, R7, R4, RZ, 0x3c, !PT ;  /* 0x0000000407047212 */ /* 0x000fe200078e3cff */
[----:B-1----:R-:W-:Y:S06]  /*8f60*/  @!P0 BRA `(.L_x_187) ;  /* 0x0000000000bc8947 */ /* 0x002fec0003800000 */
.L_x_197:
[----:B------:R-:W-:Y:S01]  /*8f70*/  IMAD R3, R3, 0x8, R0 ;  /* 0x0000000803037824 */ /* 0x000fe200078e0200 */
[----:B------:R-:W-:-:S07]  /*8f80*/  SHF.L.U32 R0, R4, 0x1f, RZ ;  /* 0x0000001f04007819 */ /* 0x000fce00000006ff */
.L_x_188:
[----:B-1----:R1:W2:Y:S02]  /*8f90*/  SYNCS.PHASECHK.TRANS64.TRYWAIT P0, [R3+URZ], R0 ;  /* 0x00000000030075a7 */ /* 0x0022a4000800017f */
[----:B--2---:R-:W-:Y:S05]  /*8fa0*/  @!P0 NANOSLEEP.SYNCS 0x989680 ;  /* 0x009896800000895d */ /* 0x004fea0003900000 */
[----:B------:R-:W2:Y:S02]  /*8fb0*/  @!P0 SYNCS.PHASECHK.TRANS64 P0, [R3+URZ], R0 ;  /* 0x00000000030085a7 */ /* 0x000ea4000800007f */
[----:B--2---:R-:W-:Y:S05]  /*8fc0*/  @!P0 BRA `(.L_x_188) ;  /* 0xfffffffc00f08947 */ /* 0x004fea000383ffff */
.L_x_184:
[----:B------:R-:W-:Y:S05]  /*8fd0*/  BSYNC B0 ;  /* 0x0000000000007941 */ /* 0x000fea0003800000 */
.L_x_183:
[----:B------:R-:W-:Y:S05]  /*8fe0*/  EXIT ;  /* 0x000000000000794d */ /* 0x000fea0003800000 */
.L_x_17:
[----:B-1----:R-:W-:-:S04]  /*8ff0*/  IMAD.U32 R11, RZ, RZ, UR6 ;  /* 0x00000006ff0b7e24 */ /* 0x002fc8000f8e00ff */
[----:B------:R1:W4:Y:S03]  /*9000*/  SYNCS.PHASECHK.TRANS64.TRYWAIT P0, [R11+URZ], R10 ;  /* 0x0000000a0b0075a7 */ /* 0x000326000800017f */
[----:B----4-:R-:W-:Y:S05]  /*9010*/  @!P0 NANOSLEEP.SYNCS 0x989680 ;  /* 0x009896800000895d */ /* 0x010fea0003900000 */
[----:B------:R-:W4:Y:S02]  /*9020*/  @!P0 SYNCS.PHASECHK.TRANS64 P0, [R11+URZ], R10 ;  /* 0x0000000a0b0085a7 */ /* 0x000f24000800007f */
[----:B----4-:R-:W-:Y:S05]  /*9030*/  @!P0 BRA `(.L_x_17) ;  /* 0xfffffffc00ec8947 */ /* 0x010fea000383ffff */
[----:B------:R-:W-:Y:S05]  /*9040*/  BRA `(.L_x_16) ;  /* 0xffffff8400387947 */ /* 0x000fea000383ffff */
.L_x_23:
[----:B-1----:R-:W-:-:S04]  /*9050*/  IMAD.U32 R140, RZ, RZ, UR12 ;  /* 0x0000000cff8c7e24 */ /* 0x002fc8000f8e00ff */
[----:B------:R1:W4:Y:S03]  /*9060*/  SYNCS.PHASECHK.TRANS64.TRYWAIT P0, [R140+URZ], R11 ;  /* 0x0000000b8c0075a7 */ /* 0x000326000800017f */
[----:B----4-:R-:W-:Y:S05]  /*9070*/  @!P0 NANOSLEEP.SYNCS 0x989680 ;  /* 0x009896800000895d */ /* 0x010fea0003900000 */
[----:B------:R-:W4:Y:S02]  /*9080*/  @!P0 SYNCS.PHASECHK.TRANS64 P0, [R140+URZ], R11 ;  /* 0x0000000b8c0085a7 */ /* 0x000f24000800007f */
[----:B----4-:R-:W-:Y:S05]  /*9090*/  @!P0 BRA `(.L_x_23) ;  /* 0xfffffffc00ec8947 */ /* 0x010fea000383ffff */
[----:B------:R-:W-:Y:S05]  /*90a0*/  BRA `(.L_x_22) ;  /* 0xffffff8c00687947 */ /* 0x000fea000383ffff */
.L_x_170:
[----:B------:R-:W-:Y:S01]  /*90b0*/  BSSY B1, `(.L_x_189) ;  /* 0x0000006000017945 */ /* 0x000fe20003800000 */
[----:B------:R-:W-:-:S07]  /*90c0*/  IMAD.MOV.U32 R7, RZ, RZ, -0x1 ;  /* 0xffffffffff077424 */ /* 0x000fce00078e00ff */
[----:B------:R-:W-:Y:S05]  /*90d0*/  WARPSYNC.COLLECTIVE R7, `(.L_x_190) ;  /* 0x00000000070c7348 */ /* 0x000fea0003c00000 */
[----:B------:R-:W-:Y:S02]  /*90e0*/  ELECT P1, UR62, PT ;  /* 0x00000000003e782f */ /* 0x000fe40003820000 */
[----:B------:R-:W-:Y:S01]  /*90f0*/  MOV R7, UR62 ;  /* 0x0000003e00077c02 */ /* 0x000fe20008000f00 */
[----:B------:R-:W-:Y:S10]  /*9100*/  ENDCOLLECTIVE ;  /* 0x000000000000791b */ /* 0x000ff40003800000 */
.L_x_190:
[----:B------:R-:W-:Y:S05]  /*9110*/  BSYNC B1 ;  /* 0x0000000000017941 */ /* 0x000fea0003800000 */
.L_x_189:
[----:B------:R-:W-:Y:S05]  /*9120*/  BRA `(.L_x_191) ;  /* 0xfffffff000707947 */ /* 0x000fea000383ffff */
.L_x_173:
[----:B-1----:R1:W2:Y:S02]  /*9130*/  SYNCS.PHASECHK.TRANS64.TRYWAIT P1, [R19+URZ+0x18], R10 ;  /* 0x0000180a130075a7 */ /* 0x0022a4000802017f */
[----:B--2---:R-:W-:Y:S05]  /*9140*/  @!P1 NANOSLEEP.SYNCS 0x989680 ;  /* 0x009896800000995d */ /* 0x004fea0003900000 */
[----:B------:R-:W2:Y:S02]  /*9150*/  @!P1 SYNCS.PHASECHK.TRANS64 P1, [R19+URZ+0x18], R10 ;  /* 0x0000180a130095a7 */ /* 0x000ea4000802007f */
[----:B--2---:R-:W-:Y:S05]  /*9160*/  @!P1 BRA `(.L_x_173) ;  /* 0xfffffffc00f09947 */ /* 0x004fea000383ffff */
[----:B------:R-:W-:Y:S05]  /*9170*/  BRA `(.L_x_192) ;  /* 0xfffffff000a47947 */ /* 0x000fea000383ffff */
.L_x_182:
[----:B------:R-:W-:Y:S01]  /*9180*/  BSSY B0, `(.L_x_193) ;  /* 0x0000006000007945 */ /* 0x000fe20003800000 */
[----:B------:R-:W-:-:S07]  /*9190*/  IMAD.MOV.U32 R7, RZ, RZ, -0x1 ;  /* 0xffffffffff077424 */ /* 0x000fce00078e00ff */
[----:B------:R-:W-:Y:S05]  /*91a0*/  WARPSYNC.COLLECTIVE R7, `(.L_x_194) ;  /* 0x00000000070c7348 */ /* 0x000fea0003c00000 */
[----:B------:R-:W-:Y:S02]  /*91b0*/  ELECT P1, UR62, PT ;  /* 0x00000000003e782f */ /* 0x000fe40003820000 */
[----:B------:R-:W-:Y:S01]  /*91c0*/  MOV R7, UR62 ;  /* 0x0000003e00077c02 */ /* 0x000fe20008000f00 */
[----:B------:R-:W-:Y:S10]  /*91d0*/  ENDCOLLECTIVE ;  /* 0x000000000000791b */ /* 0x000ff40003800000 */
.L_x_194:
[----:B------:R-:W-:Y:S05]  /*91e0*/  BSYNC B0 ;  /* 0x0000000000007941 */ /* 0x000fea0003800000 */
.L_x_193:
[----:B------:R-:W-:Y:S01]  /*91f0*/  PLOP3.LUT P0, PT, P1, PT, PT, 0x80, 0x0 ;  /* 0x000000000000781c */ /* 0x000fe20000f0f070 */
[----:B------:R-:W-:-:S12]  /*9200*/  BRA `(.L_x_195) ;  /* 0xfffffff800e87947 */ /* 0x000fd8000383ffff */
.L_x_186:
[----:B0-----:R0:W1:Y:S02]  /*9210*/  SYNCS.PHASECHK.TRANS64.TRYWAIT P0, [R4+URZ], R3 ;  /* 0x00000003040075a7 */ /* 0x001064000800017f */
[----:B-1----:R-:W-:Y:S05]  /*9220*/  @!P0 NANOSLEEP.SYNCS 0x989680 ;  /* 0x009896800000895d */ /* 0x002fea0003900000 */
[----:B------:R-:W1:Y:S02]  /*9230*/  @!P0 SYNCS.PHASECHK.TRANS64 P0, [R4+URZ], R3 ;  /* 0x00000003040085a7 */ /* 0x000e64000800007f */
[----:B-1----:R-:W-:Y:S05]  /*9240*/  @!P0 BRA `(.L_x_186) ;  /* 0xfffffffc00f08947 */ /* 0x002fea000383ffff */
[----:B------:R-:W-:Y:S05]  /*9250*/  BRA `(.L_x_196) ;  /* 0xfffffffc00287947 */ /* 0x000fea000383ffff */
.L_x_187:
[----:B0-----:R0:W1:Y:S02]  /*9260*/  SYNCS.PHASECHK.TRANS64.TRYWAIT P0, [R6+URZ], R5 ;  /* 0x00000005060075a7 */ /* 0x001064000800017f */
[----:B-1----:R-:W-:Y:S05]  /*9270*/  @!P0 NANOSLEEP.SYNCS 0x989680 ;  /* 0x009896800000895d */ /* 0x002fea0003900000 */
[----:B------:R-:W1:Y:S02]  /*9280*/  @!P0 SYNCS.PHASECHK.TRANS64 P0, [R6+URZ], R5 ;  /* 0x00000005060085a7 */ /* 0x000e64000800007f */
[----:B-1----:R-:W-:Y:S05]  /*9290*/  @!P0 BRA `(.L_x_187) ;  /* 0xfffffffc00f08947 */ /* 0x002fea000383ffff */
[----:B------:R-:W-:Y:S05]  /*92a0*/  BRA `(.L_x_197) ;  /* 0xfffffffc00307947 */ /* 0x000fea000383ffff */
.L_x_198:
[----:B------:R-:W-:-:S00]  /*92b0*/  BRA `(.L_x_198) ;  /* 0xfffffffc00fc7947 */ /* 0x000fc0000383ffff */
[----:B------:R-:W-:-:S00]  /*92c0*/  NOP ;  /* 0x0000000000007918 */ /* 0x000fc00000000000 */
        /* <DEDUP_REMOVED lines=11> */
.L_x_199:


//--------------------- .nv.shared._ZN7cutlass13device_kernelINS_4gemm6kernel13GemmUniversalIN4cute5tupleIJiiiiEEENS1_10collective13CollectiveMmaINS1_37MainloopSm90TmaGmmaWarpSpecializedFP8ILi3ENS5_IJNS4_1CILi1EEESB_SB_EEENS1_35KernelTmaWarpSpecializedCooperativeEEENS5_IJNSA_ILi128EEESF_NSA_ILi32EEEEEENS_12float_e5m2_tENS5_IJlSB_lEEESI_SJ_NS4_8TiledMMAINS4_8MMA_AtomIJNS4_4SM904GMMA31MMA_64x128x32_F32E5M2E5M2_SS_TNILNSN_7ScaleInE1ELSP_1EEEEEENS4_6LayoutINS5_IJNSA_ILi2EEESB_SB_EEENS5_IJSB_NSA_ILi0EEESV_EEEEENS5_IJNS4_10UnderscoreESY_SY_EEEEENS4_13SM90_TMA_LOADENS4_14ComposedLayoutINS4_7SwizzleILi1ELi4ELi3EEENS4_18smem_ptr_flag_bitsILi8EEENSS_INS5_IJNSA_ILi8EEESG_EEENS5_IJSG_SB_EEEEEEEvNS4_8identityES11_S1B_vS1C_EENS_8epilogue10collective6detail29Sm90TmaWarpSpecializedAdapterINS1F_15DefaultEpilogueISI_SJ_SJ_NS1E_6thread17LinearCombinationISI_Li1EffLNS1J_9ScaleType4KindE0ELNS_15FloatRoundStyleE2ESI_EENS1_15EpilogueDefaultEEEEEvvEEEEvNT_6ParamsE --------------------------
	.section	.nv.shared._ZN7cutlass13device_kernelINS_4gemm6kernel13GemmUniversalIN4cute5tupleIJiiiiEEENS1_10collective13CollectiveMmaINS1_37MainloopSm90TmaGmmaWarpSpecializedFP8ILi3ENS5_IJNS4_1CILi1EEESB_SB_EEENS1_35KernelTmaWarpSpecializedCooperativeEEENS5_IJNSA_ILi128EEESF_NSA_ILi32EEEEEENS_12float_e5m2_tENS5_IJlSB_lEEESI_SJ_NS4_8TiledMMAINS4_8MMA_AtomIJNS4_4SM904GMMA31MMA_64x128x32_F32E5M2E5M2_SS_TNILNSN_7ScaleInE1ELSP_1EEEEEENS4_6LayoutINS5_IJNSA_ILi2EEESB_SB_EEENS5_IJSB_NSA_ILi0EEESV_EEEEENS5_IJNS4_10UnderscoreESY_SY_EEEEENS4_13SM90_TMA_LOADENS4_14ComposedLayoutINS4_7SwizzleILi1ELi4ELi3EEENS4_18smem_ptr_flag_bitsILi8EEENSS_INS5_IJNSA_ILi8EEESG_EEENS5_IJSG_SB_EEEEEEEvNS4_8identityES11_S1B_vS1C_EENS_8epilogue10collective6detail29Sm90TmaWarpSpecializedAdapterINS1F_15DefaultEpilogueISI_SJ_SJ_NS1E_6thread17LinearCombinationISI_Li1EffLNS1J_9ScaleType4KindE0ELNS_15FloatRoundStyleE2ESI_EENS1_15EpilogueDefaultEEEEEvvEEEEvNT_6ParamsE,"aw",@nobits
	.sectionflags	@""
	.align	16
	.zero		1024


//--------------------- .nv.shared.reserved.0     --------------------------
	.section	.nv.shared.reserved.0,"aw",@nobits
	.weak		__nv_reservedSMEM_offset_0_alias
	.size		__nv_reservedSMEM_offset_0_alias, 0, 0
	.other		__nv_reservedSMEM_offset_0_alias,@"STO_CUDA_RESERVED_SHARED STV_DEFAULT"
__nv_reservedSMEM_offset_0_alias:
	.zero		0


//--------------------- .nv.global                --------------------------
	.section	.nv.global,"aw",@nobits
.nv.global:
	.type		_ZN40_INTERNAL_7d3b5890_4_k_cu_8cc548ed_284124cute1_E,@object
	.size		_ZN40_INTERNAL_7d3b5890_4_k_cu_8cc548ed_284124cute1_E,(_ZN40_INTERNAL_7d3b5890_4_k_cu_8cc548ed_284124cuda3std3__45__cpo6cbeginE - _ZN40_INTERNAL_7d3b5890_4_k_cu_8cc548ed_284124cute1_E)
_ZN40_INTERNAL_7d3b5890_4_k_cu_8cc548ed_284124cute1_E:
	.zero		1
	.type		_ZN40_INTERNAL_7d3b5890_4_k_cu_8cc548ed_284124cuda3std3__45__cpo6cbeginE,@object
	.size		_ZN40_INTERNAL_7d3b5890_4_k_cu_8cc548ed_284124cuda3std3__45__cpo6cbeginE,(_ZN40_INTERNAL_7d3b5890_4_k_cu_8cc548ed_284124cuda3std3__48in_placeE - _ZN40_INTERNAL_7d3b5890_4_k_cu_8cc548ed_284124cuda3std3__45__cpo6cbeginE)
_ZN40_INTERNAL_7d3b5890_4_k_cu_8cc548ed_284124cuda3std3__45__cpo6cbeginE:
	.zero		1
	.type		_ZN40_INTERNAL_7d3b5890_4_k_cu_8cc548ed_284124cuda3std3__48in_placeE,@object
	.size		_ZN40_INTERNAL_7d3b5890_4_k_cu_8cc548ed_284124cuda3std3__48in_placeE,(_ZN40_INTERNAL_7d3b5890_4_k_cu_8cc548ed_284124cuda3std6ranges3__45__cpo9iter_moveE - _ZN40_INTERNAL_7d3b5890_4_k_cu_8cc548ed_284124cuda3std3__48in_placeE)
_ZN40_INTERNAL_7d3b5890_4_k_cu_8cc548ed_284124cuda3std3__48in_placeE:
	.zero		1
	.type		_ZN40_INTERNAL_7d3b5890_4_k_cu_8cc548ed_284124cuda3std6ranges3__45__cpo9iter_moveE,@object
	.size		_ZN40_INTERNAL_7d3b5890_4_k_cu_8cc548ed_284124cuda3std6ranges3__45__cpo9iter_moveE,(_ZN40_INTERNAL_7d3b5890_4_k_cu_8cc548ed_284124cuda3std3__45__cpo5beginE - _ZN40_INTERNAL_7d3b5890_4_k_cu_8cc548ed_284124cuda3std6ranges3__45__cpo9iter_moveE)
_ZN40_INTERNAL_7d3b5890_4_k_cu_8cc548ed_284124cuda3std6ranges3__45__cpo9iter_moveE:
	.zero		1
	.type		_ZN40_INTERNAL_7d3b5890_4_k_cu_8cc548ed_284124cuda3std3__45__cpo5beginE,@object
	.size		_ZN40_INTERNAL_7d3b5890_4_k_cu_8cc548ed_284124cuda3std3__45__cpo5beginE,(_ZN40_INTERNAL_7d3b5890_4_k_cu_8cc548ed_284124cuda3std3__442_GLOBAL__N__7d3b5890_4_k_cu_8cc548ed_284126ignoreE - _ZN40_INTERNAL_7d3b5890_4_k_cu_8cc548ed_284124cuda3std3__45__cpo5beginE)
_ZN40_INTERNAL_7d3b5890_4_k_cu_8cc548ed_284124cuda3std3__45__cpo5beginE:
	.zero		1
	.type		_ZN40_INTERNAL_7d3b5890_4_k_cu_8cc548ed_284124cuda3std3__442_GLOBAL__N__7d3b5890_4_k_cu_8cc548ed_284126ignoreE,@object
	.size		_ZN40_INTERNAL_7d3b5890_4_k_cu_8cc548ed_284124cuda3std3__442_GLOBAL__N__7d3b5890_4_k_cu_8cc548ed_284126ignoreE,(_ZN40_INTERNAL_7d3b5890_4_k_cu_8cc548ed_284124cute7productE - _ZN40_INTERNAL_7d3b5890_4_k_cu_8cc548ed_284124cuda3std3__442_GLOBAL__N__7d3b5890_4_k_cu_8cc548ed_284126ignoreE)
_ZN40_INTERNAL_7d3b5890_4_k_cu_8cc548ed_284124cuda3std3__442_GLOBAL__N__7d3b5890_4_k_cu_8cc548ed_284126ignoreE:
	.zero		1
	.type		_ZN40_INTERNAL_7d3b5890_4_k_cu_8cc548ed_284124cute7productE,@object
	.size		_ZN40_INTERNAL_7d3b5890_4_k_cu_8cc548ed_284124cute7productE,(_ZN40_INTERNAL_7d3b5890_4_k_cu_8cc548ed_284124cuda3std3__45__cpo3endE - _ZN40_INTERNAL_7d3b5890_4_k_cu_8cc548ed_284124cute7productE)
_ZN40_INTERNAL_7d3b5890_4_k_cu_8cc548ed_284124cute7productE:
	.zero		1
	.type		_ZN40_INTERNAL_7d3b5890_4_k_cu_8cc548ed_284124cuda3std3__45__cpo3endE,@object
	.size		_ZN40_INTERNAL_7d3b5890_4_k_cu_8cc548ed_284124cuda3std3__45__cpo3endE,(_ZN40_INTERNAL_7d3b5890_4_k_cu_8cc548ed_284124cuda3std3__419piecewise_constructE - _ZN40_INTERNAL_7d3b5890_4_k_cu_8cc548ed_284124cuda3std3__45__cpo3endE)
_ZN40_INTERNAL_7d3b5890_4_k_cu_8cc548ed_284124cuda3std3__45__cpo3endE:
	.zero		1
	.type		_ZN40_INTERNAL_7d3b5890_4_k_cu_8cc548ed_284124cuda3std3__419piecewise_constructE,@object
	.size		_ZN40_INTERNAL_7d3b5890_4_k_cu_8cc548ed_284124cuda3std3__419piecewise_constructE,(_ZN40_INTERNAL_7d3b5890_4_k_cu_8cc548ed_284124cuda3std3__45__cpo4cendE - _ZN40_INTERNAL_7d3b5890_4_k_cu_8cc548ed_284124cuda3std3__419piecewise_constructE)
_ZN40_INTERNAL_7d3b5890_4_k_cu_8cc548ed_284124cuda3std3__419piecewise_constructE:
	.zero		1
	.type		_ZN40_INTERNAL_7d3b5890_4_k_cu_8cc548ed_284124cuda3std3__45__cpo4cendE,@object
	.size		_ZN40_INTERNAL_7d3b5890_4_k_cu_8cc548ed_284124cuda3std3__45__cpo4cendE,(_ZN40_INTERNAL_7d3b5890_4_k_cu_8cc548ed_284124cuda3std6ranges3__45__cpo4swapE - _ZN40_INTERNAL_7d3b5890_4_k_cu_8cc548ed_284124cuda3std3__45__cpo4cendE)
_ZN40_INTERNAL_7d3b5890_4_k_cu_8cc548ed_284124cuda3std3__45__cpo4cendE:
	.zero		1
	.type		_ZN40_INTERNAL_7d3b5890_4_k_cu_8cc548ed_284124cuda3std6ranges3__45__cpo4swapE,@object
	.size		_ZN40_INTERNAL_7d3b5890_4_k_cu_8cc548ed_284124cuda3std6ranges3__45__cpo4swapE,(.L_7 - _ZN40_INTERNAL_7d3b5890_4_k_cu_8cc548ed_284124cuda3std6ranges3__45__cpo4swapE)
_ZN40_INTERNAL_7d3b5890_4_k_cu_8cc548ed_284124cuda3std6ranges3__45__cpo4swapE:
	.zero		1
.L_7:


//--------------------- .nv.constant0._ZN7cutlass13device_kernelINS_4gemm6kernel13GemmUniversalIN4cute5tupleIJiiiiEEENS1_10collective13CollectiveMmaINS1_37MainloopSm90TmaGmmaWarpSpecializedFP8ILi3ENS5_IJNS4_1CILi1EEESB_SB_EEENS1_35KernelTmaWarpSpecializedCooperativeEEENS5_IJNSA_ILi128EEESF_NSA_ILi32EEEEEENS_12float_e5m2_tENS5_IJlSB_lEEESI_SJ_NS4_8TiledMMAINS4_8MMA_AtomIJNS4_4SM904GMMA31MMA_64x128x32_F32E5M2E5M2_SS_TNILNSN_7ScaleInE1ELSP_1EEEEEENS4_6LayoutINS5_IJNSA_ILi2EEESB_SB_EEENS5_IJSB_NSA_ILi0EEESV_EEEEENS5_IJNS4_10UnderscoreESY_SY_EEEEENS4_13SM90_TMA_LOADENS4_14ComposedLayoutINS4_7SwizzleILi1ELi4ELi3EEENS4_18smem_ptr_flag_bitsILi8EEENSS_INS5_IJNSA_ILi8EEESG_EEENS5_IJSG_SB_EEEEEEEvNS4_8identityES11_S1B_vS1C_EENS_8epilogue10collective6detail29Sm90TmaWarpSpecializedAdapterINS1F_15DefaultEpilogueISI_SJ_SJ_NS1E_6thread17LinearCombinationISI_Li1EffLNS1J_9ScaleType4KindE0ELNS_15FloatRoundStyleE2ESI_EENS1_15EpilogueDefaultEEEEEvvEEEEvNT_6ParamsE --------------------------
	.section	.nv.constant0._ZN7cutlass13device_kernelINS_4gemm6kernel13GemmUniversalIN4cute5tupleIJiiiiEEENS1_10collective13CollectiveMmaINS1_37MainloopSm90TmaGmmaWarpSpecializedFP8ILi3ENS5_IJNS4_1CILi1EEESB_SB_EEENS1_35KernelTmaWarpSpecializedCooperativeEEENS5_IJNSA_ILi128EEESF_NSA_ILi32EEEEEENS_12float_e5m2_tENS5_IJlSB_lEEESI_SJ_NS4_8TiledMMAINS4_8MMA_AtomIJNS4_4SM904GMMA31MMA_64x128x32_F32E5M2E5M2_SS_TNILNSN_7ScaleInE1ELSP_1EEEEEENS4_6LayoutINS5_IJNSA_ILi2EEESB_SB_EEENS5_IJSB_NSA_ILi0EEESV_EEEEENS5_IJNS4_10UnderscoreESY_SY_EEEEENS4_13SM90_TMA_LOADENS4_14ComposedLayoutINS4_7SwizzleILi1ELi4ELi3EEENS4_18smem_ptr_flag_bitsILi8EEENSS_INS5_IJNSA_ILi8EEESG_EEENS5_IJSG_SB_EEEEEEEvNS4_8identityES11_S1B_vS1C_EENS_8epilogue10collective6detail29Sm90TmaWarpSpecializedAdapterINS1F_15DefaultEpilogueISI_SJ_SJ_NS1E_6thread17LinearCombinationISI_Li1EffLNS1J_9ScaleType4KindE0ELNS_15FloatRoundStyleE2ESI_EENS1_15EpilogueDefaultEEEEEvvEEEEvNT_6ParamsE,"a",@progbits
	.sectionflags	@""
	.align	4
.nv.constant0._ZN7cutlass13device_kernelINS_4gemm6kernel13GemmUniversalIN4cute5tupleIJiiiiEEENS1_10collective13CollectiveMmaINS1_37MainloopSm90TmaGmmaWarpSpecializedFP8ILi3ENS5_IJNS4_1CILi1EEESB_SB_EEENS1_35KernelTmaWarpSpecializedCooperativeEEENS5_IJNSA_ILi128EEESF_NSA_ILi32EEEEEENS_12float_e5m2_tENS5_IJlSB_lEEESI_SJ_NS4_8TiledMMAINS4_8MMA_AtomIJNS4_4SM904GMMA31MMA_64x128x32_F32E5M2E5M2_SS_TNILNSN_7ScaleInE1ELSP_1EEEEEENS4_6LayoutINS5_IJNSA_ILi2EEESB_SB_EEENS5_IJSB_NSA_ILi0EEESV_EEEEENS5_IJNS4_10UnderscoreESY_SY_EEEEENS4_13SM90_TMA_LOADENS4_14ComposedLayoutINS4_7SwizzleILi1ELi4ELi3EEENS4_18smem_ptr_flag_bitsILi8EEENSS_INS5_IJNSA_ILi8EEESG_EEENS5_IJSG_SB_EEEEEEEvNS4_8identityES11_S1B_vS1C_EENS_8epilogue10collective6detail29Sm90TmaWarpSpecializedAdapterINS1F_15DefaultEpilogueISI_SJ_SJ_NS1E_6thread17LinearCombinationISI_Li1EffLNS1J_9ScaleType4KindE0ELNS_15FloatRoundStyleE2ESI_EENS1_15EpilogueDefaultEEEEEvvEEEEvNT_6ParamsE:
	.zero		1664


//--------------------- SYMBOLS --------------------------

	.type		.nv.reservedSmem.offset0,@object
	.size		.nv.reservedSmem.offset0,0x4
